	.version 1.4
	.target sm_10, map_f64_to_f32
	// compiled with /usr/local/cuda/open64/lib//be
	// nvopencc 4.1 built on 2012-04-05

	//-----------------------------------------------------------
	// Compiling /tmp/tmpxft_00000cba_00000000-9_register3.cpp3.i (/tmp/ccBI#.wvP418)
	//-----------------------------------------------------------

	//-----------------------------------------------------------
	// Options:
	//-----------------------------------------------------------
	//  Target:ptx, ISA:sm_10, Endian:little, Pointer Size:64
	//  -O3	(Optimization level)
	//  -g0	(Debug level)
	//  -m2	(Report advisories)
	//-----------------------------------------------------------

	.file	1	"<command-line>"
	.file	2	"/tmp/tmpxft_00000cba_00000000-8_register3.cudafe2.gpu"
	.file	3	"/usr/lib/gcc/x86_64-linux-gnu/4.6/include/stddef.h"
	.file	4	"/usr/local/cuda/bin/../include/crt/device_runtime.h"
	.file	5	"/usr/local/cuda/bin/../include/host_defines.h"
	.file	6	"/usr/local/cuda/bin/../include/builtin_types.h"
	.file	7	"/usr/local/cuda/bin/../include/device_types.h"
	.file	8	"/usr/local/cuda/bin/../include/driver_types.h"
	.file	9	"/usr/local/cuda/bin/../include/surface_types.h"
	.file	10	"/usr/local/cuda/bin/../include/texture_types.h"
	.file	11	"/usr/local/cuda/bin/../include/vector_types.h"
	.file	12	"/usr/local/cuda/bin/../include/device_launch_parameters.h"
	.file	13	"/usr/local/cuda/bin/../include/crt/storage_class.h"
	.file	14	"register3.cu"
	.file	15	"/usr/local/cuda/bin/../include/common_functions.h"
	.file	16	"/usr/local/cuda/bin/../include/math_functions.h"
	.file	17	"/usr/local/cuda/bin/../include/math_constants.h"
	.file	18	"/usr/local/cuda/bin/../include/device_functions.h"
	.file	19	"/usr/local/cuda/bin/../include/sm_11_atomic_functions.h"
	.file	20	"/usr/local/cuda/bin/../include/sm_12_atomic_functions.h"
	.file	21	"/usr/local/cuda/bin/../include/sm_13_double_functions.h"
	.file	22	"/usr/local/cuda/bin/../include/sm_20_atomic_functions.h"
	.file	23	"/usr/local/cuda/bin/../include/sm_20_intrinsics.h"
	.file	24	"/usr/local/cuda/bin/../include/sm_30_intrinsics.h"
	.file	25	"/usr/local/cuda/bin/../include/surface_functions.h"
	.file	26	"/usr/local/cuda/bin/../include/texture_fetch_functions.h"
	.file	27	"/usr/local/cuda/bin/../include/math_functions_dbl_ptx1.h"


	.entry _Z7interp3PdS_S_S_S_iii (
		.param .u64 __cudaparm__Z7interp3PdS_S_S_S_iii_imgout,
		.param .u64 __cudaparm__Z7interp3PdS_S_S_S_iii_f_c,
		.param .u64 __cudaparm__Z7interp3PdS_S_S_S_iii_f_r,
		.param .u64 __cudaparm__Z7interp3PdS_S_S_S_iii_f_b,
		.param .u64 __cudaparm__Z7interp3PdS_S_S_S_iii_imgin,
		.param .s32 __cudaparm__Z7interp3PdS_S_S_S_iii_rows,
		.param .s32 __cudaparm__Z7interp3PdS_S_S_S_iii_cols,
		.param .s32 __cudaparm__Z7interp3PdS_S_S_S_iii_beams)
	{
	.reg .u16 %rh<4>;
	.reg .u32 %r<66>;
	.reg .u64 %rd<39>;
	.reg .f32 %f<8>;
	.reg .f64 %fd<51>;
	.reg .pred %p<3>;
	.loc	14	10	0
$LDWbegin__Z7interp3PdS_S_S_S_iii:
	cvt.u32.u16 	%r1, %ntid.y;
	ld.param.s32 	%r2, [__cudaparm__Z7interp3PdS_S_S_S_iii_rows];
	div.u32 	%r3, %r2, %r1;
	mov.u16 	%rh1, %ctaid.x;
	mov.u16 	%rh2, %ntid.x;
	mul.wide.u16 	%r4, %rh1, %rh2;
	cvt.u32.u16 	%r5, %ctaid.y;
	div.u32 	%r6, %r5, %r3;
	rem.u32 	%r7, %r5, %r3;
	cvt.u32.u16 	%r8, %tid.x;
	add.u32 	%r9, %r8, %r4;
	cvt.u32.u16 	%r10, %ntid.z;
	mul.lo.u32 	%r11, %r10, %r6;
	mul.lo.u32 	%r12, %r7, %r1;
	cvt.u32.u16 	%r13, %tid.z;
	add.u32 	%r14, %r13, %r11;
	cvt.u32.u16 	%r15, %tid.y;
	add.u32 	%r16, %r15, %r12;
	ld.param.s32 	%r17, [__cudaparm__Z7interp3PdS_S_S_S_iii_cols];
	ld.param.s32 	%r18, [__cudaparm__Z7interp3PdS_S_S_S_iii_beams];
	sub.s32 	%r19, %r18, 1;
	set.ge.u32.s32 	%r20, %r14, %r19;
	neg.s32 	%r21, %r20;
	sub.s32 	%r22, %r17, 1;
	set.ge.u32.s32 	%r23, %r9, %r22;
	neg.s32 	%r24, %r23;
	sub.s32 	%r25, %r2, 1;
	set.ge.u32.s32 	%r26, %r16, %r25;
	neg.s32 	%r27, %r26;
	or.b32 	%r28, %r24, %r27;
	or.b32 	%r29, %r21, %r28;
	mov.u32 	%r30, 0;
	setp.eq.s32 	%p1, %r29, %r30;
	@%p1 bra 	$Lt_0_1538;
	bra.uni 	$LBB4__Z7interp3PdS_S_S_S_iii;
$Lt_0_1538:
	ld.param.s32 	%r2, [__cudaparm__Z7interp3PdS_S_S_S_iii_rows];
	.loc	14	19	0
	mul.lo.s32 	%r31, %r2, %r9;
	mul.lo.s32 	%r32, %r2, %r14;
	.loc	14	10	0
	ld.param.s32 	%r17, [__cudaparm__Z7interp3PdS_S_S_S_iii_cols];
	.loc	14	19	0
	mul.lo.s32 	%r33, %r32, %r17;
	add.s32 	%r34, %r31, %r33;
	add.s32 	%r35, %r16, %r34;
	cvt.s64.s32 	%rd1, %r35;
	mul.wide.s32 	%rd2, %r35, 8;
	ld.param.u64 	%rd3, [__cudaparm__Z7interp3PdS_S_S_S_iii_f_c];
	add.u64 	%rd4, %rd3, %rd2;
	ld.global.f64 	%fd1, [%rd4+0];
	mov.f64 	%fd2, 0dbff0000000000000;	// -1
	add.f64 	%fd3, %fd1, %fd2;
	.loc	14	20	0
	ld.param.u64 	%rd5, [__cudaparm__Z7interp3PdS_S_S_S_iii_f_r];
	add.u64 	%rd6, %rd5, %rd2;
	ld.global.f64 	%fd4, [%rd6+0];
	mov.f64 	%fd5, 0dbff0000000000000;	// -1
	add.f64 	%fd6, %fd4, %fd5;
	.loc	14	21	0
	ld.param.u64 	%rd7, [__cudaparm__Z7interp3PdS_S_S_S_iii_f_b];
	add.u64 	%rd8, %rd7, %rd2;
	ld.global.f64 	%fd7, [%rd8+0];
	mov.f64 	%fd8, 0dbff0000000000000;	// -1
	add.f64 	%fd9, %fd7, %fd8;
	.loc	14	29	0
	mov.f64 	%fd10, 0d3ff0000000000000;	// 1
	add.f64 	%fd11, %fd3, %fd10;
	cvt.rzi.s32.f64 	%r36, %fd9;
	cvt.rzi.s32.f64 	%r37, %fd6;
	cvt.rzi.s32.f64 	%r38, %fd3;
	cvt.rzi.s32.f64 	%r39, %fd11;
	cvt.rn.f32.f64 	%f1, %fd11;
	mul.lo.s32 	%r40, %r36, %r2;
	mul.lo.s32 	%r41, %r38, %r2;
	mul.lo.s32 	%r42, %r39, %r2;
	mul.lo.s32 	%r43, %r40, %r17;
	cvt.rmi.f32.f32 	%f2, %f1;
	cvt.f64.f32 	%fd12, %f2;
	sub.f64 	%fd13, %fd12, %fd3;
	mov.f64 	%fd14, 0d3ff0000000000000;	// 1
	sub.f64 	%fd15, %fd14, %fd13;
	ld.param.u64 	%rd9, [__cudaparm__Z7interp3PdS_S_S_S_iii_imgin];
	add.s32 	%r44, %r42, %r43;
	add.s32 	%r45, %r37, %r44;
	cvt.s64.s32 	%rd10, %r45;
	mul.wide.s32 	%rd11, %r45, 8;
	add.u64 	%rd12, %rd9, %rd11;
	ld.global.f64 	%fd16, [%rd12+0];
	mul.f64 	%fd17, %fd16, %fd15;
	add.s32 	%r46, %r41, %r43;
	add.s32 	%r47, %r37, %r46;
	cvt.s64.s32 	%rd13, %r47;
	mul.wide.s32 	%rd14, %r47, 8;
	add.u64 	%rd15, %rd9, %rd14;
	ld.global.f64 	%fd18, [%rd15+0];
	mad.rn.f64 	%fd19, %fd18, %fd13, %fd17;
	.loc	14	30	0
	add.s32 	%r48, %r37, %r41;
	add.s32 	%r49, %r37, %r42;
	add.s32 	%r50, %r43, %r49;
	cvt.s64.s32 	%rd16, %r50;
	mul.wide.s32 	%rd17, %r50, 8;
	add.u64 	%rd18, %rd9, %rd17;
	ld.global.f64 	%fd20, [%rd18+8];
	mul.f64 	%fd21, %fd20, %fd15;
	add.s32 	%r51, %r43, %r48;
	cvt.s64.s32 	%rd19, %r51;
	mul.wide.s32 	%rd20, %r51, 8;
	add.u64 	%rd21, %rd9, %rd20;
	ld.global.f64 	%fd22, [%rd21+8];
	mad.rn.f64 	%fd23, %fd22, %fd13, %fd21;
	.loc	14	31	0
	add.s32 	%r52, %r36, 1;
	mul.lo.s32 	%r53, %r52, %r2;
	mul.lo.s32 	%r54, %r53, %r17;
	add.s32 	%r55, %r42, %r54;
	add.s32 	%r56, %r37, %r55;
	cvt.s64.s32 	%rd22, %r56;
	mul.wide.s32 	%rd23, %r56, 8;
	add.u64 	%rd24, %rd9, %rd23;
	ld.global.f64 	%fd24, [%rd24+0];
	mul.f64 	%fd25, %fd24, %fd15;
	add.s32 	%r57, %r41, %r54;
	add.s32 	%r58, %r37, %r57;
	cvt.s64.s32 	%rd25, %r58;
	mul.wide.s32 	%rd26, %r58, 8;
	add.u64 	%rd27, %rd9, %rd26;
	ld.global.f64 	%fd26, [%rd27+0];
	mad.rn.f64 	%fd27, %fd26, %fd13, %fd25;
	.loc	14	32	0
	add.s32 	%r59, %r49, %r54;
	cvt.s64.s32 	%rd28, %r59;
	mul.wide.s32 	%rd29, %r59, 8;
	add.u64 	%rd30, %rd9, %rd29;
	ld.global.f64 	%fd28, [%rd30+8];
	mul.f64 	%fd29, %fd28, %fd15;
	add.s32 	%r60, %r48, %r54;
	cvt.s64.s32 	%rd31, %r60;
	mul.wide.s32 	%rd32, %r60, 8;
	add.u64 	%rd33, %rd9, %rd32;
	ld.global.f64 	%fd30, [%rd33+8];
	mad.rn.f64 	%fd31, %fd30, %fd13, %fd29;
	.loc	14	45	0
	mov.f64 	%fd32, 0d3ff0000000000000;	// 1
	add.f64 	%fd33, %fd6, %fd32;
	mov.f64 	%fd34, 0d3ff0000000000000;	// 1
	add.f64 	%fd35, %fd9, %fd34;
	cvt.rn.f32.f64 	%f3, %fd33;
	cvt.rn.f32.f64 	%f4, %fd35;
	cvt.rmi.f32.f32 	%f5, %f3;
	cvt.f64.f32 	%fd36, %f5;
	sub.f64 	%fd37, %fd36, %fd6;
	cvt.rmi.f32.f32 	%f6, %f4;
	cvt.f64.f32 	%fd38, %f6;
	sub.f64 	%fd39, %fd38, %fd9;
	mov.f64 	%fd40, 0d3ff0000000000000;	// 1
	sub.f64 	%fd41, %fd40, %fd37;
	mul.f64 	%fd42, %fd41, %fd31;
	mad.rn.f64 	%fd43, %fd37, %fd27, %fd42;
	mov.f64 	%fd44, 0d3ff0000000000000;	// 1
	sub.f64 	%fd45, %fd44, %fd39;
	mul.f64 	%fd46, %fd43, %fd45;
	mul.f64 	%fd47, %fd41, %fd23;
	mad.rn.f64 	%fd48, %fd37, %fd19, %fd47;
	mad.rn.f64 	%fd49, %fd39, %fd48, %fd46;
	ld.param.u64 	%rd34, [__cudaparm__Z7interp3PdS_S_S_S_iii_imgout];
	mul.lo.s32 	%r61, %r17, %r14;
	add.s32 	%r62, %r9, %r61;
	mul.lo.s32 	%r63, %r2, %r62;
	add.s32 	%r64, %r16, %r63;
	cvt.s64.s32 	%rd35, %r64;
	mul.wide.s32 	%rd36, %r64, 8;
	add.u64 	%rd37, %rd34, %rd36;
	st.global.f64 	[%rd37+0], %fd49;
$LBB4__Z7interp3PdS_S_S_S_iii:
	.loc	14	47	0
	exit;
$LDWend__Z7interp3PdS_S_S_S_iii:
	} // _Z7interp3PdS_S_S_S_iii

	.entry _Z4extfPdS_S_S_iii (
		.param .u64 __cudaparm__Z4extfPdS_S_S_iii_out,
		.param .u64 __cudaparm__Z4extfPdS_S_S_iii_img1,
		.param .u64 __cudaparm__Z4extfPdS_S_S_iii_img2,
		.param .u64 __cudaparm__Z4extfPdS_S_S_iii_grad,
		.param .s32 __cudaparm__Z4extfPdS_S_S_iii_rows,
		.param .s32 __cudaparm__Z4extfPdS_S_S_iii_cols,
		.param .s32 __cudaparm__Z4extfPdS_S_S_iii_beams)
	{
	.reg .u16 %rh<4>;
	.reg .u32 %r<34>;
	.reg .u64 %rd<12>;
	.reg .f64 %fd<7>;
	.reg .pred %p<3>;
	.loc	14	56	0
$LDWbegin__Z4extfPdS_S_S_iii:
	cvt.u32.u16 	%r1, %ntid.y;
	ld.param.s32 	%r2, [__cudaparm__Z4extfPdS_S_S_iii_rows];
	div.u32 	%r3, %r2, %r1;
	mov.u16 	%rh1, %ctaid.x;
	mov.u16 	%rh2, %ntid.x;
	mul.wide.u16 	%r4, %rh1, %rh2;
	cvt.u32.u16 	%r5, %ctaid.y;
	div.u32 	%r6, %r5, %r3;
	rem.u32 	%r7, %r5, %r3;
	cvt.u32.u16 	%r8, %tid.x;
	add.u32 	%r9, %r8, %r4;
	cvt.u32.u16 	%r10, %ntid.z;
	mul.lo.u32 	%r11, %r10, %r6;
	mul.lo.u32 	%r12, %r7, %r1;
	cvt.u32.u16 	%r13, %tid.z;
	add.u32 	%r14, %r13, %r11;
	cvt.u32.u16 	%r15, %tid.y;
	add.u32 	%r16, %r15, %r12;
	ld.param.s32 	%r17, [__cudaparm__Z4extfPdS_S_S_iii_cols];
	ld.param.s32 	%r18, [__cudaparm__Z4extfPdS_S_S_iii_beams];
	set.le.u32.s32 	%r19, %r18, %r14;
	neg.s32 	%r20, %r19;
	set.le.u32.s32 	%r21, %r17, %r9;
	neg.s32 	%r22, %r21;
	set.le.u32.s32 	%r23, %r2, %r16;
	neg.s32 	%r24, %r23;
	or.b32 	%r25, %r22, %r24;
	or.b32 	%r26, %r20, %r25;
	mov.u32 	%r27, 0;
	setp.eq.s32 	%p1, %r26, %r27;
	@%p1 bra 	$Lt_1_1538;
	bra.uni 	$LBB4__Z4extfPdS_S_S_iii;
$Lt_1_1538:
	ld.param.s32 	%r2, [__cudaparm__Z4extfPdS_S_S_iii_rows];
	.loc	14	65	0
	mul.lo.s32 	%r28, %r2, %r9;
	mul.lo.s32 	%r29, %r2, %r14;
	.loc	14	56	0
	ld.param.s32 	%r17, [__cudaparm__Z4extfPdS_S_S_iii_cols];
	.loc	14	65	0
	mul.lo.s32 	%r30, %r29, %r17;
	add.s32 	%r31, %r28, %r30;
	add.s32 	%r32, %r16, %r31;
	cvt.s64.s32 	%rd1, %r32;
	mul.wide.s32 	%rd2, %r32, 8;
	ld.param.u64 	%rd3, [__cudaparm__Z4extfPdS_S_S_iii_grad];
	add.u64 	%rd4, %rd3, %rd2;
	ld.global.f64 	%fd1, [%rd4+0];
	ld.param.u64 	%rd5, [__cudaparm__Z4extfPdS_S_S_iii_img1];
	add.u64 	%rd6, %rd5, %rd2;
	ld.global.f64 	%fd2, [%rd6+0];
	ld.param.u64 	%rd7, [__cudaparm__Z4extfPdS_S_S_iii_img2];
	add.u64 	%rd8, %rd7, %rd2;
	ld.global.f64 	%fd3, [%rd8+0];
	sub.f64 	%fd4, %fd2, %fd3;
	mul.f64 	%fd5, %fd1, %fd4;
	ld.param.u64 	%rd9, [__cudaparm__Z4extfPdS_S_S_iii_out];
	add.u64 	%rd10, %rd9, %rd2;
	st.global.f64 	[%rd10+0], %fd5;
$LBB4__Z4extfPdS_S_S_iii:
	.loc	14	69	0
	exit;
$LDWend__Z4extfPdS_S_S_iii:
	} // _Z4extfPdS_S_S_iii

	.entry _Z4intfPdS_iii (
		.param .u64 __cudaparm__Z4intfPdS_iii_out,
		.param .u64 __cudaparm__Z4intfPdS_iii_f,
		.param .s32 __cudaparm__Z4intfPdS_iii_rows,
		.param .s32 __cudaparm__Z4intfPdS_iii_cols,
		.param .s32 __cudaparm__Z4intfPdS_iii_beams)
	{
	.reg .u16 %rh<4>;
	.reg .u32 %r<51>;
	.reg .u64 %rd<23>;
	.reg .f64 %fd<16>;
	.reg .pred %p<8>;
	.loc	14	76	0
$LDWbegin__Z4intfPdS_iii:
	mov.u16 	%rh1, %ctaid.x;
	mov.u16 	%rh2, %ntid.x;
	mul.wide.u16 	%r1, %rh1, %rh2;
	cvt.u32.u16 	%r2, %tid.x;
	add.u32 	%r3, %r2, %r1;
	ld.param.s32 	%r4, [__cudaparm__Z4intfPdS_iii_cols];
	sub.s32 	%r5, %r4, 1;
	setp.ge.s32 	%p1, %r3, %r5;
	@%p1 bra 	$LBB13__Z4intfPdS_iii;
	cvt.u32.u16 	%r6, %ntid.y;
	ld.param.s32 	%r7, [__cudaparm__Z4intfPdS_iii_rows];
	div.u32 	%r8, %r7, %r6;
	cvt.u32.u16 	%r9, %ctaid.y;
	rem.u32 	%r10, %r9, %r8;
	mul.lo.u32 	%r11, %r10, %r6;
	cvt.u32.u16 	%r12, %tid.y;
	add.u32 	%r13, %r12, %r11;
	sub.s32 	%r14, %r7, 1;
	setp.ge.s32 	%p2, %r13, %r14;
	@%p2 bra 	$LBB13__Z4intfPdS_iii;
	div.u32 	%r15, %r9, %r8;
	cvt.u32.u16 	%r16, %ntid.z;
	mul.lo.u32 	%r17, %r16, %r15;
	cvt.u32.u16 	%r18, %tid.z;
	add.u32 	%r19, %r18, %r17;
	ld.param.s32 	%r20, [__cudaparm__Z4intfPdS_iii_beams];
	sub.s32 	%r21, %r20, 1;
	setp.ge.s32 	%p3, %r19, %r21;
	@%p3 bra 	$LBB13__Z4intfPdS_iii;
	mov.u32 	%r22, 0;
	setp.le.s32 	%p4, %r3, %r22;
	@%p4 bra 	$LBB13__Z4intfPdS_iii;
	mov.u32 	%r23, 0;
	setp.le.s32 	%p5, %r13, %r23;
	@%p5 bra 	$LBB13__Z4intfPdS_iii;
	mov.u32 	%r24, 0;
	setp.gt.s32 	%p6, %r19, %r24;
	@%p6 bra 	$L_2_2306;
	bra.uni 	$LBB13__Z4intfPdS_iii;
$L_2_2306:
	ld.param.s32 	%r7, [__cudaparm__Z4intfPdS_iii_rows];
	.loc	14	85	0
	mul.lo.s32 	%r25, %r7, %r3;
	mul.lo.s32 	%r26, %r7, %r19;
	.loc	14	76	0
	ld.param.s32 	%r4, [__cudaparm__Z4intfPdS_iii_cols];
	.loc	14	85	0
	mul.lo.s32 	%r27, %r26, %r4;
	ld.param.u64 	%rd1, [__cudaparm__Z4intfPdS_iii_f];
	add.s32 	%r28, %r25, %r13;
	add.s32 	%r29, %r27, %r28;
	cvt.s64.s32 	%rd2, %r29;
	mul.wide.s32 	%rd3, %r29, 8;
	add.u64 	%rd4, %rd1, %rd3;
	add.s32 	%r30, %r25, %r27;
	add.s32 	%r31, %r13, %r30;
	cvt.s64.s32 	%rd5, %r31;
	mul.wide.s32 	%rd6, %r31, 8;
	add.s32 	%r32, %r19, 1;
	mul.lo.s32 	%r33, %r7, %r32;
	mul.lo.s32 	%r34, %r4, %r33;
	add.s32 	%r35, %r25, %r34;
	add.s32 	%r36, %r13, %r35;
	cvt.s64.s32 	%rd7, %r36;
	mul.wide.s32 	%rd8, %r36, 8;
	add.u64 	%rd9, %rd1, %rd8;
	ld.global.f64 	%fd1, [%rd9+0];
	sub.s32 	%r37, %r19, 1;
	mul.lo.s32 	%r38, %r7, %r37;
	mul.lo.s32 	%r39, %r4, %r38;
	add.s32 	%r40, %r25, %r39;
	add.s32 	%r41, %r13, %r40;
	cvt.s64.s32 	%rd10, %r41;
	mul.wide.s32 	%rd11, %r41, 8;
	add.u64 	%rd12, %rd1, %rd11;
	ld.global.f64 	%fd2, [%rd12+0];
	ld.global.f64 	%fd3, [%rd4+8];
	ld.global.f64 	%fd4, [%rd4+-8];
	add.s32 	%r42, %r3, 1;
	mul.lo.s32 	%r43, %r7, %r42;
	add.s32 	%r44, %r27, %r43;
	add.s32 	%r45, %r13, %r44;
	cvt.s64.s32 	%rd13, %r45;
	mul.wide.s32 	%rd14, %r45, 8;
	add.u64 	%rd15, %rd1, %rd14;
	ld.global.f64 	%fd5, [%rd15+0];
	sub.s32 	%r46, %r3, 1;
	mul.lo.s32 	%r47, %r7, %r46;
	add.s32 	%r48, %r27, %r47;
	add.s32 	%r49, %r13, %r48;
	cvt.s64.s32 	%rd16, %r49;
	mul.wide.s32 	%rd17, %r49, 8;
	add.u64 	%rd18, %rd1, %rd17;
	ld.global.f64 	%fd6, [%rd18+0];
	add.u64 	%rd19, %rd6, %rd1;
	ld.global.f64 	%fd7, [%rd19+0];
	mov.f64 	%fd8, 0dc018000000000000;	// -6
	mad.rn.f64 	%fd9, %fd7, %fd8, %fd6;
	add.f64 	%fd10, %fd5, %fd9;
	add.f64 	%fd11, %fd4, %fd10;
	add.f64 	%fd12, %fd3, %fd11;
	add.f64 	%fd13, %fd2, %fd12;
	add.f64 	%fd14, %fd1, %fd13;
	ld.param.u64 	%rd20, [__cudaparm__Z4intfPdS_iii_out];
	add.u64 	%rd21, %rd20, %rd6;
	st.global.f64 	[%rd21+0], %fd14;
$LBB13__Z4intfPdS_iii:
	.loc	14	89	0
	exit;
$LDWend__Z4intfPdS_iii:
	} // _Z4intfPdS_iii

	.entry _Z3d_fPdS_S_ddiii (
		.param .u64 __cudaparm__Z3d_fPdS_S_ddiii_out,
		.param .u64 __cudaparm__Z3d_fPdS_S_ddiii_extf,
		.param .u64 __cudaparm__Z3d_fPdS_S_ddiii_intf,
		.param .f64 __cudaparm__Z3d_fPdS_S_ddiii_rho,
		.param .f64 __cudaparm__Z3d_fPdS_S_ddiii_lambda,
		.param .s32 __cudaparm__Z3d_fPdS_S_ddiii_rows,
		.param .s32 __cudaparm__Z3d_fPdS_S_ddiii_cols,
		.param .s32 __cudaparm__Z3d_fPdS_S_ddiii_beams)
	{
	.reg .u16 %rh<4>;
	.reg .u32 %r<34>;
	.reg .u64 %rd<10>;
	.reg .f64 %fd<8>;
	.reg .pred %p<3>;
	.loc	14	99	0
$LDWbegin__Z3d_fPdS_S_ddiii:
	cvt.u32.u16 	%r1, %ntid.y;
	ld.param.s32 	%r2, [__cudaparm__Z3d_fPdS_S_ddiii_rows];
	div.u32 	%r3, %r2, %r1;
	mov.u16 	%rh1, %ctaid.x;
	mov.u16 	%rh2, %ntid.x;
	mul.wide.u16 	%r4, %rh1, %rh2;
	cvt.u32.u16 	%r5, %ctaid.y;
	div.u32 	%r6, %r5, %r3;
	rem.u32 	%r7, %r5, %r3;
	cvt.u32.u16 	%r8, %tid.x;
	add.u32 	%r9, %r8, %r4;
	cvt.u32.u16 	%r10, %ntid.z;
	mul.lo.u32 	%r11, %r10, %r6;
	mul.lo.u32 	%r12, %r7, %r1;
	cvt.u32.u16 	%r13, %tid.z;
	add.u32 	%r14, %r13, %r11;
	cvt.u32.u16 	%r15, %tid.y;
	add.u32 	%r16, %r15, %r12;
	ld.param.s32 	%r17, [__cudaparm__Z3d_fPdS_S_ddiii_cols];
	ld.param.s32 	%r18, [__cudaparm__Z3d_fPdS_S_ddiii_beams];
	set.le.u32.s32 	%r19, %r18, %r14;
	neg.s32 	%r20, %r19;
	set.le.u32.s32 	%r21, %r17, %r9;
	neg.s32 	%r22, %r21;
	set.le.u32.s32 	%r23, %r2, %r16;
	neg.s32 	%r24, %r23;
	or.b32 	%r25, %r22, %r24;
	or.b32 	%r26, %r20, %r25;
	mov.u32 	%r27, 0;
	setp.eq.s32 	%p1, %r26, %r27;
	@%p1 bra 	$Lt_3_1538;
	bra.uni 	$LBB4__Z3d_fPdS_S_ddiii;
$Lt_3_1538:
	ld.param.s32 	%r2, [__cudaparm__Z3d_fPdS_S_ddiii_rows];
	.loc	14	108	0
	mul.lo.s32 	%r28, %r2, %r9;
	mul.lo.s32 	%r29, %r2, %r14;
	.loc	14	99	0
	ld.param.s32 	%r17, [__cudaparm__Z3d_fPdS_S_ddiii_cols];
	.loc	14	108	0
	mul.lo.s32 	%r30, %r29, %r17;
	add.s32 	%r31, %r28, %r30;
	add.s32 	%r32, %r16, %r31;
	cvt.s64.s32 	%rd1, %r32;
	mul.wide.s32 	%rd2, %r32, 8;
	ld.param.f64 	%fd1, [__cudaparm__Z3d_fPdS_S_ddiii_rho];
	ld.param.u64 	%rd3, [__cudaparm__Z3d_fPdS_S_ddiii_extf];
	add.u64 	%rd4, %rd3, %rd2;
	ld.global.f64 	%fd2, [%rd4+0];
	ld.param.u64 	%rd5, [__cudaparm__Z3d_fPdS_S_ddiii_intf];
	add.u64 	%rd6, %rd5, %rd2;
	ld.global.f64 	%fd3, [%rd6+0];
	ld.param.f64 	%fd4, [__cudaparm__Z3d_fPdS_S_ddiii_lambda];
	mad.rn.f64 	%fd5, %fd3, %fd4, %fd2;
	mul.f64 	%fd6, %fd1, %fd5;
	ld.param.u64 	%rd7, [__cudaparm__Z3d_fPdS_S_ddiii_out];
	add.u64 	%rd8, %rd7, %rd2;
	st.global.f64 	[%rd8+0], %fd6;
$LBB4__Z3d_fPdS_S_ddiii:
	.loc	14	110	0
	exit;
$LDWend__Z3d_fPdS_S_ddiii:
	} // _Z3d_fPdS_S_ddiii



// ===== COMPILED SASS (sm_100) =====

	.target	sm_100

	.elftype	@"ET_EXEC"


//--------------------- .note.nv.tkinfo           --------------------------
	.section	.note.nv.tkinfo,"",@"SHT_NOTE"
	.sectionflags	@"SHF_NOTE_NV_TKINFO"
	.tkinfo
        /*0018*/ 	.word	0x00000002
        /*0030*/ 	.string	""
        /*0030*/ 	.string	"ptxas"
        /*0030*/ 	.string	"Cuda compilation tools, release 13.0, V13.0.88"
        /*0030*/ 	.string	"Build cuda_13.0.r13.0/compiler.36424714_0"
        /*0030*/ 	.string	"-arch sm_100 "



//--------------------- .note.nv.cuinfo           --------------------------
	.section	.note.nv.cuinfo,"",@"SHT_NOTE"
	.sectionflags	@"SHF_NOTE_NV_CUINFO"
        /*0018*/ 	.short	0x0002
        /*001a*/ 	.short	0x000a
        /*001c*/ 	.short	0x0082
	.zero		2


//--------------------- .nv.info                  --------------------------
	.section	.nv.info,"",@"SHT_CUDA_INFO"
	.align	4


	//----- nvinfo : EIATTR_REGCOUNT
	.align		4
        /*0000*/ 	.byte	0x04, 0x2f
        /*0002*/ 	.short	(.L_1 - .L_0)
	.align		4
.L_0:
        /*0004*/ 	.word	index@(_Z7interp3PdS_S_S_S_iii)
        /*0008*/ 	.word	0x00000020


	//----- nvinfo : EIATTR_FRAME_SIZE
	.align		4
.L_1:
        /*000c*/ 	.byte	0x04, 0x11
        /*000e*/ 	.short	(.L_3 - .L_2)
	.align		4
.L_2:
        /*0010*/ 	.word	index@(_Z7interp3PdS_S_S_S_iii)
        /*0014*/ 	.word	0x00000000


	//----- nvinfo : EIATTR_REGCOUNT
	.align		4
.L_3:
        /*0018*/ 	.byte	0x04, 0x2f
        /*001a*/ 	.short	(.L_5 - .L_4)
	.align		4
.L_4:
        /*001c*/ 	.word	index@(_Z4extfPdS_S_S_iii)
        /*0020*/ 	.word	0x00000010


	//----- nvinfo : EIATTR_FRAME_SIZE
	.align		4
.L_5:
        /*0024*/ 	.byte	0x04, 0x11
        /*0026*/ 	.short	(.L_7 - .L_6)
	.align		4
.L_6:
        /*0028*/ 	.word	index@(_Z4extfPdS_S_S_iii)
        /*002c*/ 	.word	0x00000000


	//----- nvinfo : EIATTR_REGCOUNT
	.align		4
.L_7:
        /*0030*/ 	.byte	0x04, 0x2f
        /*0032*/ 	.short	(.L_9 - .L_8)
	.align		4
.L_8:
        /*0034*/ 	.word	index@(_Z4intfPdS_iii)
        /*0038*/ 	.word	0x0000001a


	//----- nvinfo : EIATTR_FRAME_SIZE
	.align		4
.L_9:
        /*003c*/ 	.byte	0x04, 0x11
        /*003e*/ 	.short	(.L_11 - .L_10)
	.align		4
.L_10:
        /*0040*/ 	.word	index@(_Z4intfPdS_iii)
        /*0044*/ 	.word	0x00000000


	//----- nvinfo : EIATTR_REGCOUNT
	.align		4
.L_11:
        /*0048*/ 	.byte	0x04, 0x2f
        /*004a*/ 	.short	(.L_13 - .L_12)
	.align		4
.L_12:
        /*004c*/ 	.word	index@(_Z3d_fPdS_S_ddiii)
        /*0050*/ 	.word	0x00000010


	//----- nvinfo : EIATTR_FRAME_SIZE
	.align		4
.L_13:
        /*0054*/ 	.byte	0x04, 0x11
        /*0056*/ 	.short	(.L_15 - .L_14)
	.align		4
.L_14:
        /*0058*/ 	.word	index@(_Z3d_fPdS_S_ddiii)
        /*005c*/ 	.word	0x00000000


	//----- nvinfo : EIATTR_MIN_STACK_SIZE
	.align		4
.L_15:
        /*0060*/ 	.byte	0x04, 0x12
        /*0062*/ 	.short	(.L_17 - .L_16)
	.align		4
.L_16:
        /*0064*/ 	.word	index@(_Z3d_fPdS_S_ddiii)
        /*0068*/ 	.word	0x00000000


	//----- nvinfo : EIATTR_MIN_STACK_SIZE
	.align		4
.L_17:
        /*006c*/ 	.byte	0x04, 0x12
        /*006e*/ 	.short	(.L_19 - .L_18)
	.align		4
.L_18:
        /*0070*/ 	.word	index@(_Z4intfPdS_iii)
        /*0074*/ 	.word	0x00000000


	//----- nvinfo : EIATTR_MIN_STACK_SIZE
	.align		4
.L_19:
        /*0078*/ 	.byte	0x04, 0x12
        /*007a*/ 	.short	(.L_21 - .L_20)
	.align		4
.L_20:
        /*007c*/ 	.word	index@(_Z4extfPdS_S_S_iii)
        /*0080*/ 	.word	0x00000000


	//----- nvinfo : EIATTR_MIN_STACK_SIZE
	.align		4
.L_21:
        /*0084*/ 	.byte	0x04, 0x12
        /*0086*/ 	.short	(.L_23 - .L_22)
	.align		4
.L_22:
        /*0088*/ 	.word	index@(_Z7interp3PdS_S_S_S_iii)
        /*008c*/ 	.word	0x00000000
.L_23:


//--------------------- .nv.compat                --------------------------
	.section	.nv.compat,"",@"SHT_CUDA_COMPAT_INFO"
	.align	4
        /*0000*/ 	.byte	0x02, 0x09, 0x00, 0x00, 0x02, 0x02, 0x01, 0x00, 0x02, 0x05, 0x05, 0x00, 0x03, 0x07, 0x01, 0x01
        /*0010*/ 	.byte	0x02, 0x03, 0x00, 0x00, 0x02, 0x06, 0x01, 0x00, 0x04, 0x0b, 0x08, 0x00, 0x01, 0x00, 0x00, 0x00
        /*0020*/ 	.byte	0x00, 0x00, 0x00, 0x00


//--------------------- .nv.info._Z3d_fPdS_S_ddiii --------------------------
	.section	.nv.info._Z3d_fPdS_S_ddiii,"",@"SHT_CUDA_INFO"
	.sectionflags	@""
	.align	4


	//----- nvinfo : EIATTR_CUDA_API_VERSION
	.align		4
        /*0000*/ 	.byte	0x04, 0x37
        /*0002*/ 	.short	(.L_25 - .L_24)
.L_24:
        /*0004*/ 	.word	0x00000082


	//----- nvinfo : EIATTR_KPARAM_INFO
	.align		4
.L_25:
        /*0008*/ 	.byte	0x04, 0x17
        /*000a*/ 	.short	(.L_27 - .L_26)
.L_26:
        /*000c*/ 	.word	0x00000000
        /*0010*/ 	.short	0x0007
        /*0012*/ 	.short	0x0030
        /*0014*/ 	.byte	0x00, 0xf0, 0x11, 0x00


	//----- nvinfo : EIATTR_KPARAM_INFO
	.align		4
.L_27:
        /*0018*/ 	.byte	0x04, 0x17
        /*001a*/ 	.short	(.L_29 - .L_28)
.L_28:
        /*001c*/ 	.word	0x00000000
        /*0020*/ 	.short	0x0006
        /*0022*/ 	.short	0x002c
        /*0024*/ 	.byte	0x00, 0xf0, 0x11, 0x00


	//----- nvinfo : EIATTR_KPARAM_INFO
	.align		4
.L_29:
        /*0028*/ 	.byte	0x04, 0x17
        /*002a*/ 	.short	(.L_31 - .L_30)
.L_30:
        /*002c*/ 	.word	0x00000000
        /*0030*/ 	.short	0x0005
        /*0032*/ 	.short	0x0028
        /*0034*/ 	.byte	0x00, 0xf0, 0x11, 0x00


	//----- nvinfo : EIATTR_KPARAM_INFO
	.align		4
.L_31:
        /*0038*/ 	.byte	0x04, 0x17
        /*003a*/ 	.short	(.L_33 - .L_32)
.L_32:
        /*003c*/ 	.word	0x00000000
        /*0040*/ 	.short	0x0004
        /*0042*/ 	.short	0x0020
        /*0044*/ 	.byte	0x00, 0xf0, 0x21, 0x00


	//----- nvinfo : EIATTR_KPARAM_INFO
	.align		4
.L_33:
        /*0048*/ 	.byte	0x04, 0x17
        /*004a*/ 	.short	(.L_35 - .L_34)
.L_34:
        /*004c*/ 	.word	0x00000000
        /*0050*/ 	.short	0x0003
        /*0052*/ 	.short	0x0018
        /*0054*/ 	.byte	0x00, 0xf0, 0x21, 0x00


	//----- nvinfo : EIATTR_KPARAM_INFO
	.align		4
.L_35:
        /*0058*/ 	.byte	0x04, 0x17
        /*005a*/ 	.short	(.L_37 - .L_36)
.L_36:
        /*005c*/ 	.word	0x00000000
        /*0060*/ 	.short	0x0002
        /*0062*/ 	.short	0x0010
        /*0064*/ 	.byte	0x00, 0xf0, 0x21, 0x00


	//----- nvinfo : EIATTR_KPARAM_INFO
	.align		4
.L_37:
        /*0068*/ 	.byte	0x04, 0x17
        /*006a*/ 	.short	(.L_39 - .L_38)
.L_38:
        /*006c*/ 	.word	0x00000000
        /*0070*/ 	.short	0x0001
        /*0072*/ 	.short	0x0008
        /*0074*/ 	.byte	0x00, 0xf0, 0x21, 0x00


	//----- nvinfo : EIATTR_KPARAM_INFO
	.align		4
.L_39:
        /*0078*/ 	.byte	0x04, 0x17
        /*007a*/ 	.short	(.L_41 - .L_40)
.L_40:
        /*007c*/ 	.word	0x00000000
        /*0080*/ 	.short	0x0000
        /*0082*/ 	.short	0x0000
        /*0084*/ 	.byte	0x00, 0xf0, 0x21, 0x00


	//----- nvinfo : EIATTR_SPARSE_MMA_MASK
	.align		4
.L_41:
        /*0088*/ 	.byte	0x03, 0x50
        /*008a*/ 	.short	0x0000


	//----- nvinfo : EIATTR_MAXREG_COUNT
	.align		4
        /*008c*/ 	.byte	0x03, 0x1b
        /*008e*/ 	.short	0x00ff


	//----- nvinfo : EIATTR_MERCURY_ISA_VERSION
	.align		4
        /*0090*/ 	.byte	0x03, 0x5f
        /*0092*/ 	.short	0x0101


	//----- nvinfo : EIATTR_VRC_CTA_INIT_COUNT
	.align		4
        /*0094*/ 	.byte	0x02, 0x4a
	.zero		1
	.zero		1


	//----- nvinfo : EIATTR_EXIT_INSTR_OFFSETS
	.align		4
        /*0098*/ 	.byte	0x04, 0x1c
        /*009a*/ 	.short	(.L_43 - .L_42)


	//   ....[0]....
.L_42:
        /*009c*/ 	.word	0x00000400


	//   ....[1]....
        /*00a0*/ 	.word	0x00000530


	//----- nvinfo : EIATTR_CBANK_PARAM_SIZE
	.align		4
.L_43:
        /*00a4*/ 	.byte	0x03, 0x19
        /*00a6*/ 	.short	0x0034


	//----- nvinfo : EIATTR_PARAM_CBANK
	.align		4
        /*00a8*/ 	.byte	0x04, 0x0a
        /*00aa*/ 	.short	(.L_45 - .L_44)
	.align		4
.L_44:
        /*00ac*/ 	.word	index@(.nv.constant0._Z3d_fPdS_S_ddiii)
        /*00b0*/ 	.short	0x0380
        /*00b2*/ 	.short	0x0034


	//----- nvinfo : EIATTR_SW_WAR
	.align		4
.L_45:
        /*00b4*/ 	.byte	0x04, 0x36
        /*00b6*/ 	.short	(.L_47 - .L_46)
.L_46:
        /*00b8*/ 	.word	0x00000008
.L_47:


//--------------------- .nv.info._Z4intfPdS_iii   --------------------------
	.section	.nv.info._Z4intfPdS_iii,"",@"SHT_CUDA_INFO"
	.sectionflags	@""
	.align	4


	//----- nvinfo : EIATTR_CUDA_API_VERSION
	.align		4
        /*0000*/ 	.byte	0x04, 0x37
        /*0002*/ 	.short	(.L_49 - .L_48)
.L_48:
        /*0004*/ 	.word	0x00000082


	//----- nvinfo : EIATTR_KPARAM_INFO
	.align		4
.L_49:
        /*0008*/ 	.byte	0x04, 0x17
        /*000a*/ 	.short	(.L_51 - .L_50)
.L_50:
        /*000c*/ 	.word	0x00000000
        /*0010*/ 	.short	0x0004
        /*0012*/ 	.short	0x0018
        /*0014*/ 	.byte	0x00, 0xf0, 0x11, 0x00


	//----- nvinfo : EIATTR_KPARAM_INFO
	.align		4
.L_51:
        /*0018*/ 	.byte	0x04, 0x17
        /*001a*/ 	.short	(.L_53 - .L_52)
.L_52:
        /*001c*/ 	.word	0x00000000
        /*0020*/ 	.short	0x0003
        /*0022*/ 	.short	0x0014
        /*0024*/ 	.byte	0x00, 0xf0, 0x11, 0x00


	//----- nvinfo : EIATTR_KPARAM_INFO
	.align		4
.L_53:
        /*0028*/ 	.byte	0x04, 0x17
        /*002a*/ 	.short	(.L_55 - .L_54)
.L_54:
        /*002c*/ 	.word	0x00000000
        /*0030*/ 	.short	0x0002
        /*0032*/ 	.short	0x0010
        /*0034*/ 	.byte	0x00, 0xf0, 0x11, 0x00


	//----- nvinfo : EIATTR_KPARAM_INFO
	.align		4
.L_55:
        /*0038*/ 	.byte	0x04, 0x17
        /*003a*/ 	.short	(.L_57 - .L_56)
.L_56:
        /*003c*/ 	.word	0x00000000
        /*0040*/ 	.short	0x0001
        /*0042*/ 	.short	0x0008
        /*0044*/ 	.byte	0x00, 0xf0, 0x21, 0x00


	//----- nvinfo : EIATTR_KPARAM_INFO
	.align		4
.L_57:
        /*0048*/ 	.byte	0x04, 0x17
        /*004a*/ 	.short	(.L_59 - .L_58)
.L_58:
        /*004c*/ 	.word	0x00000000
        /*0050*/ 	.short	0x0000
        /*0052*/ 	.short	0x0000
        /*0054*/ 	.byte	0x00, 0xf0, 0x21, 0x00


	//----- nvinfo : EIATTR_SPARSE_MMA_MASK
	.align		4
.L_59:
        /*0058*/ 	.byte	0x03, 0x50
        /*005a*/ 	.short	0x0000


	//----- nvinfo : EIATTR_MAXREG_COUNT
	.align		4
        /*005c*/ 	.byte	0x03, 0x1b
        /*005e*/ 	.short	0x00ff


	//----- nvinfo : EIATTR_MERCURY_ISA_VERSION
	.align		4
        /*0060*/ 	.byte	0x03, 0x5f
        /*0062*/ 	.short	0x0101


	//----- nvinfo : EIATTR_VRC_CTA_INIT_COUNT
	.align		4
        /*0064*/ 	.byte	0x02, 0x4a
	.zero		1
	.zero		1


	//----- nvinfo : EIATTR_EXIT_INSTR_OFFSETS
	.align		4
        /*0068*/ 	.byte	0x04, 0x1c
        /*006a*/ 	.short	(.L_61 - .L_60)


	//   ....[0]....
.L_60:
        /*006c*/ 	.word	0x000000b0


	//   ....[1]....
        /*0070*/ 	.word	0x000003a0


	//   ....[2]....
        /*0074*/ 	.word	0x00000460


	//   ....[3]....
        /*0078*/ 	.word	0x00000480


	//   ....[4]....
        /*007c*/ 	.word	0x000004a0


	//   ....[5]....
        /*0080*/ 	.word	0x000004c0


	//   ....[6]....
        /*0084*/ 	.word	0x00000770


	//----- nvinfo : EIATTR_CBANK_PARAM_SIZE
	.align		4
.L_61:
        /*0088*/ 	.byte	0x03, 0x19
        /*008a*/ 	.short	0x001c


	//----- nvinfo : EIATTR_PARAM_CBANK
	.align		4
        /*008c*/ 	.byte	0x04, 0x0a
        /*008e*/ 	.short	(.L_63 - .L_62)
	.align		4
.L_62:
        /*0090*/ 	.word	index@(.nv.constant0._Z4intfPdS_iii)
        /*0094*/ 	.short	0x0380
        /*0096*/ 	.short	0x001c


	//----- nvinfo : EIATTR_SW_WAR
	.align		4
.L_63:
        /*0098*/ 	.byte	0x04, 0x36
        /*009a*/ 	.short	(.L_65 - .L_64)
.L_64:
        /*009c*/ 	.word	0x00000008
.L_65:


//--------------------- .nv.info._Z4extfPdS_S_S_iii --------------------------
	.section	.nv.info._Z4extfPdS_S_S_iii,"",@"SHT_CUDA_INFO"
	.sectionflags	@""
	.align	4


	//----- nvinfo : EIATTR_CUDA_API_VERSION
	.align		4
        /*0000*/ 	.byte	0x04, 0x37
        /*0002*/ 	.short	(.L_67 - .L_66)
.L_66:
        /*0004*/ 	.word	0x00000082


	//----- nvinfo : EIATTR_KPARAM_INFO
	.align		4
.L_67:
        /*0008*/ 	.byte	0x04, 0x17
        /*000a*/ 	.short	(.L_69 - .L_68)
.L_68:
        /*000c*/ 	.word	0x00000000
        /*0010*/ 	.short	0x0006
        /*0012*/ 	.short	0x0028
        /*0014*/ 	.byte	0x00, 0xf0, 0x11, 0x00


	//----- nvinfo : EIATTR_KPARAM_INFO
	.align		4
.L_69:
        /*0018*/ 	.byte	0x04, 0x17
        /*001a*/ 	.short	(.L_71 - .L_70)
.L_70:
        /*001c*/ 	.word	0x00000000
        /*0020*/ 	.short	0x0005
        /*0022*/ 	.short	0x0024
        /*0024*/ 	.byte	0x00, 0xf0, 0x11, 0x00


	//----- nvinfo : EIATTR_KPARAM_INFO
	.align		4
.L_71:
        /*0028*/ 	.byte	0x04, 0x17
        /*002a*/ 	.short	(.L_73 - .L_72)
.L_72:
        /*002c*/ 	.word	0x00000000
        /*0030*/ 	.short	0x0004
        /*0032*/ 	.short	0x0020
        /*0034*/ 	.byte	0x00, 0xf0, 0x11, 0x00


	//----- nvinfo : EIATTR_KPARAM_INFO
	.align		4
.L_73:
        /*0038*/ 	.byte	0x04, 0x17
        /*003a*/ 	.short	(.L_75 - .L_74)
.L_74:
        /*003c*/ 	.word	0x00000000
        /*0040*/ 	.short	0x0003
        /*0042*/ 	.short	0x0018
        /*0044*/ 	.byte	0x00, 0xf0, 0x21, 0x00


	//----- nvinfo : EIATTR_KPARAM_INFO
	.align		4
.L_75:
        /*0048*/ 	.byte	0x04, 0x17
        /*004a*/ 	.short	(.L_77 - .L_76)
.L_76:
        /*004c*/ 	.word	0x00000000
        /*0050*/ 	.short	0x0002
        /*0052*/ 	.short	0x0010
        /*0054*/ 	.byte	0x00, 0xf0, 0x21, 0x00


	//----- nvinfo : EIATTR_KPARAM_INFO
	.align		4
.L_77:
        /*0058*/ 	.byte	0x04, 0x17
        /*005a*/ 	.short	(.L_79 - .L_78)
.L_78:
        /*005c*/ 	.word	0x00000000
        /*0060*/ 	.short	0x0001
        /*0062*/ 	.short	0x0008
        /*0064*/ 	.byte	0x00, 0xf0, 0x21, 0x00


	//----- nvinfo : EIATTR_KPARAM_INFO
	.align		4
.L_79:
        /*0068*/ 	.byte	0x04, 0x17
        /*006a*/ 	.short	(.L_81 - .L_80)
.L_80:
        /*006c*/ 	.word	0x00000000
        /*0070*/ 	.short	0x0000
        /*0072*/ 	.short	0x0000
        /*0074*/ 	.byte	0x00, 0xf0, 0x21, 0x00


	//----- nvinfo : EIATTR_SPARSE_MMA_MASK
	.align		4
.L_81:
        /*0078*/ 	.byte	0x03, 0x50
        /*007a*/ 	.short	0x0000


	//----- nvinfo : EIATTR_MAXREG_COUNT
	.align		4
        /*007c*/ 	.byte	0x03, 0x1b
        /*007e*/ 	.short	0x00ff


	//----- nvinfo : EIATTR_MERCURY_ISA_VERSION
	.align		4
        /*0080*/ 	.byte	0x03, 0x5f
        /*0082*/ 	.short	0x0101


	//----- nvinfo : EIATTR_VRC_CTA_INIT_COUNT
	.align		4
        /*0084*/ 	.byte	0x02, 0x4a
	.zero		1
	.zero		1


	//----- nvinfo : EIATTR_EXIT_INSTR_OFFSETS
	.align		4
        /*0088*/ 	.byte	0x04, 0x1c
        /*008a*/ 	.short	(.L_83 - .L_82)


	//   ....[0]....
.L_82:
        /*008c*/ 	.word	0x00000400


	//   ....[1]....
        /*0090*/ 	.word	0x00000540


	//----- nvinfo : EIATTR_CBANK_PARAM_SIZE
	.align		4
.L_83:
        /*0094*/ 	.byte	0x03, 0x19
        /*0096*/ 	.short	0x002c


	//----- nvinfo : EIATTR_PARAM_CBANK
	.align		4
        /*0098*/ 	.byte	0x04, 0x0a
        /*009a*/ 	.short	(.L_85 - .L_84)
	.align		4
.L_84:
        /*009c*/ 	.word	index@(.nv.constant0._Z4extfPdS_S_S_iii)
        /*00a0*/ 	.short	0x0380
        /*00a2*/ 	.short	0x002c


	//----- nvinfo : EIATTR_SW_WAR
	.align		4
.L_85:
        /*00a4*/ 	.byte	0x04, 0x36
        /*00a6*/ 	.short	(.L_87 - .L_86)
.L_86:
        /*00a8*/ 	.word	0x00000008
.L_87:


//--------------------- .nv.info._Z7interp3PdS_S_S_S_iii --------------------------
	.section	.nv.info._Z7interp3PdS_S_S_S_iii,"",@"SHT_CUDA_INFO"
	.sectionflags	@""
	.align	4


	//----- nvinfo : EIATTR_CUDA_API_VERSION
	.align		4
        /*0000*/ 	.byte	0x04, 0x37
        /*0002*/ 	.short	(.L_89 - .L_88)
.L_88:
        /*0004*/ 	.word	0x00000082


	//----- nvinfo : EIATTR_KPARAM_INFO
	.align		4
.L_89:
        /*0008*/ 	.byte	0x04, 0x17
        /*000a*/ 	.short	(.L_91 - .L_90)
.L_90:
        /*000c*/ 	.word	0x00000000
        /*0010*/ 	.short	0x0007
        /*0012*/ 	.short	0x0030
        /*0014*/ 	.byte	0x00, 0xf0, 0x11, 0x00


	//----- nvinfo : EIATTR_KPARAM_INFO
	.align		4
.L_91:
        /*0018*/ 	.byte	0x04, 0x17
        /*001a*/ 	.short	(.L_93 - .L_92)
.L_92:
        /*001c*/ 	.word	0x00000000
        /*0020*/ 	.short	0x0006
        /*0022*/ 	.short	0x002c
        /*0024*/ 	.byte	0x00, 0xf0, 0x11, 0x00


	//----- nvinfo : EIATTR_KPARAM_INFO
	.align		4
.L_93:
        /*0028*/ 	.byte	0x04, 0x17
        /*002a*/ 	.short	(.L_95 - .L_94)
.L_94:
        /*002c*/ 	.word	0x00000000
        /*0030*/ 	.short	0x0005
        /*0032*/ 	.short	0x0028
        /*0034*/ 	.byte	0x00, 0xf0, 0x11, 0x00


	//----- nvinfo : EIATTR_KPARAM_INFO
	.align		4
.L_95:
        /*0038*/ 	.byte	0x04, 0x17
        /*003a*/ 	.short	(.L_97 - .L_96)
.L_96:
        /*003c*/ 	.word	0x00000000
        /*0040*/ 	.short	0x0004
        /*0042*/ 	.short	0x0020
        /*0044*/ 	.byte	0x00, 0xf0, 0x21, 0x00


	//----- nvinfo : EIATTR_KPARAM_INFO
	.align		4
.L_97:
        /*0048*/ 	.byte	0x04, 0x17
        /*004a*/ 	.short	(.L_99 - .L_98)
.L_98:
        /*004c*/ 	.word	0x00000000
        /*0050*/ 	.short	0x0003
        /*0052*/ 	.short	0x0018
        /*0054*/ 	.byte	0x00, 0xf0, 0x21, 0x00


	//----- nvinfo : EIATTR_KPARAM_INFO
	.align		4
.L_99:
        /*0058*/ 	.byte	0x04, 0x17
        /*005a*/ 	.short	(.L_101 - .L_100)
.L_100:
        /*005c*/ 	.word	0x00000000
        /*0060*/ 	.short	0x0002
        /*0062*/ 	.short	0x0010
        /*0064*/ 	.byte	0x00, 0xf0, 0x21, 0x00


	//----- nvinfo : EIATTR_KPARAM_INFO
	.align		4
.L_101:
        /*0068*/ 	.byte	0x04, 0x17
        /*006a*/ 	.short	(.L_103 - .L_102)
.L_102:
        /*006c*/ 	.word	0x00000000
        /*0070*/ 	.short	0x0001
        /*0072*/ 	.short	0x0008
        /*0074*/ 	.byte	0x00, 0xf0, 0x21, 0x00


	//----- nvinfo : EIATTR_KPARAM_INFO
	.align		4
.L_103:
        /*0078*/ 	.byte	0x04, 0x17
        /*007a*/ 	.short	(.L_105 - .L_104)
.L_104:
        /*007c*/ 	.word	0x00000000
        /*0080*/ 	.short	0x0000
        /*0082*/ 	.short	0x0000
        /*0084*/ 	.byte	0x00, 0xf0, 0x21, 0x00


	//----- nvinfo : EIATTR_SPARSE_MMA_MASK
	.align		4
.L_105:
        /*0088*/ 	.byte	0x03, 0x50
        /*008a*/ 	.short	0x0000


	//----- nvinfo : EIATTR_MAXREG_COUNT
	.align		4
        /*008c*/ 	.byte	0x03, 0x1b
        /*008e*/ 	.short	0x00ff


	//----- nvinfo : EIATTR_MERCURY_ISA_VERSION
	.align		4
        /*0090*/ 	.byte	0x03, 0x5f
        /*0092*/ 	.short	0x0101


	//----- nvinfo : EIATTR_VRC_CTA_INIT_COUNT
	.align		4
        /*0094*/ 	.byte	0x02, 0x4a
	.zero		1
	.zero		1


	//----- nvinfo : EIATTR_EXIT_INSTR_OFFSETS
	.align		4
        /*0098*/ 	.byte	0x04, 0x1c
        /*009a*/ 	.short	(.L_107 - .L_106)


	//   ....[0]....
.L_106:
        /*009c*/ 	.word	0x00000430


	//   ....[1]....
        /*00a0*/ 	.word	0x00000a10


	//----- nvinfo : EIATTR_CBANK_PARAM_SIZE
	.align		4
.L_107:
        /*00a4*/ 	.byte	0x03, 0x19
        /*00a6*/ 	.short	0x0034


	//----- nvinfo : EIATTR_PARAM_CBANK
	.align		4
        /*00a8*/ 	.byte	0x04, 0x0a
        /*00aa*/ 	.short	(.L_109 - .L_108)
	.align		4
.L_108:
        /*00ac*/ 	.word	index@(.nv.constant0._Z7interp3PdS_S_S_S_iii)
        /*00b0*/ 	.short	0x0380
        /*00b2*/ 	.short	0x0034


	//----- nvinfo : EIATTR_SW_WAR
	.align		4
.L_109:
        /*00b4*/ 	.byte	0x04, 0x36
        /*00b6*/ 	.short	(.L_111 - .L_110)
.L_110:
        /*00b8*/ 	.word	0x00000008
.L_111:


//--------------------- .nv.callgraph             --------------------------
	.section	.nv.callgraph,"",@"SHT_CUDA_CALLGRAPH"
	.align	4
	.sectionentsize	8
	.align		4
        /*0000*/ 	.word	0x00000000
	.align		4
        /*0004*/ 	.word	0xffffffff
	.align		4
        /*0008*/ 	.word	0x00000000
	.align		4
        /*000c*/ 	.word	0xfffffffe
	.align		4
        /*0010*/ 	.word	0x00000000
	.align		4
        /*0014*/ 	.word	0xfffffffd
	.align		4
        /*0018*/ 	.word	0x00000000
	.align		4
        /*001c*/ 	.word	0xfffffffc


//--------------------- .text._Z3d_fPdS_S_ddiii   --------------------------
	.section	.text._Z3d_fPdS_S_ddiii,"ax",@progbits
	.align	128
.text._Z3d_fPdS_S_ddiii:
        .type           _Z3d_fPdS_S_ddiii,@function
        .size           _Z3d_fPdS_S_ddiii,(.L_x_4 - _Z3d_fPdS_S_ddiii)
        .other          _Z3d_fPdS_S_ddiii,@"STO_CUDA_ENTRY STV_DEFAULT"
_Z3d_fPdS_S_ddiii:
[----:B------:R-:W-:Y:S01]  /*0000*/  LDC R1, c[0x0][0x37c] ;  /* 0x0000df00ff017b82 */ /* 0x000fe20000000800 */
[----:B------:R-:W0:Y:S07]  /*0010*/  LDCU UR4, c[0x0][0x364] ;  /* 0x00006c80ff0477ac */ /* 0x000e2e0008000800 */
[----:B------:R-:W1:Y:S01]  /*0020*/  LDC.64 R2, c[0x0][0x3a8] ;  /* 0x0000ea00ff027b82 */ /* 0x000e620000000a00 */
[----:B------:R-:W2:Y:S07]  /*0030*/  LDCU UR7, c[0x0][0x3b0] ;  /* 0x00007600ff0777ac */ /* 0x000eae0008000800 */
[----:B------:R-:W3:Y:S08]  /*0040*/  S2UR UR5, SR_CTAID.Y ;  /* 0x00000000000579c3 */ /* 0x000ef00000002600 */
[----:B------:R-:W4:Y:S01]  /*0050*/  LDC R13, c[0x0][0x360] ;  /* 0x0000d800ff0d7b82 */ /* 0x000f220000000800 */
[----:B0-----:R-:W0:Y:S01]  /*0060*/  I2F.U16.RP R0, UR4 ;  /* 0x0000000400007d06 */ /* 0x001e220008109000 */
[----:B------:R-:W-:Y:S01]  /*0070*/  ULOP3.LUT UR4, UR4, 0xffff, URZ, 0xc0, !UPT ;  /* 0x0000ffff04047892 */ /* 0x000fe2000f8ec0ff */
[----:B------:R-:W5:Y:S05]  /*0080*/  LDCU UR6, c[0x0][0x368] ;  /* 0x00006d00ff0677ac */ /* 0x000f6a0008000800 */
[----:B------:R-:W-:Y:S01]  /*0090*/  IMAD R7, RZ, RZ, -UR4 ;  /* 0x80000004ff077e24 */ /* 0x000fe2000f8e02ff */
[----:B------:R-:W-:Y:S01]  /*00a0*/  ISETP.NE.U32.AND P2, PT, RZ, UR4, PT ;  /* 0x00000004ff007c0c */ /* 0x000fe2000bf45070 */
[----:B0-----:R-:W0:Y:S01]  /*00b0*/  MUFU.RCP R0, R0 ;  /* 0x0000000000007308 */ /* 0x001e220000001000 */
[----:B---3--:R-:W-:Y:S01]  /*00c0*/  ULOP3.LUT UR5, UR5, 0xffff, URZ, 0xc0, !UPT ;  /* 0x0000ffff05057892 */ /* 0x008fe2000f8ec0ff */
[----:B----4-:R-:W-:Y:S01]  /*00d0*/  LOP3.LUT R13, R13, 0xffff, RZ, 0xc0, !PT ;  /* 0x0000ffff0d0d7812 */ /* 0x010fe200078ec0ff */
[----:B0-----:R-:W-:-:S05]  /*00e0*/  VIADD R4, R0, 0xffffffe ;  /* 0x0ffffffe00047836 */ /* 0x001fca0000000000 */
[----:B------:R0:W3:Y:S02]  /*00f0*/  F2I.FTZ.U32.TRUNC.NTZ R5, R4 ;  /* 0x0000000400057305 */ /* 0x0000e4000021f000 */
[----:B0-----:R-:W-:Y:S02]  /*0100*/  HFMA2 R4, -RZ, RZ, 0, 0 ;  /* 0x00000000ff047431 */ /* 0x001fe400000001ff */
[----:B---3--:R-:W-:-:S04]  /*0110*/  IMAD R7, R7, R5, RZ ;  /* 0x0000000507077224 */ /* 0x008fc800078e02ff */
[----:B------:R-:W-:-:S06]  /*0120*/  IMAD.HI.U32 R5, R5, R7, R4 ;  /* 0x0000000705057227 */ /* 0x000fcc00078e0004 */
[----:B-1----:R-:W-:-:S04]  /*0130*/  IMAD.HI.U32 R7, R5, R2, RZ ;  /* 0x0000000205077227 */ /* 0x002fc800078e00ff */
[----:B------:R-:W-:-:S04]  /*0140*/  IMAD.MOV R5, RZ, RZ, -R7 ;  /* 0x000000ffff057224 */ /* 0x000fc800078e0a07 */
[----:B------:R-:W-:-:S05]  /*0150*/  IMAD R0, R5, UR4, R2 ;  /* 0x0000000405007c24 */ /* 0x000fca000f8e0202 */
[----:B------:R-:W-:-:S13]  /*0160*/  ISETP.GE.U32.AND P0, PT, R0, UR4, PT ;  /* 0x0000000400007c0c */ /* 0x000fda000bf06070 */
[----:B------:R-:W-:Y:S01]  /*0170*/  @P0 IADD3 R0, PT, PT, R0, -UR4, RZ ;  /* 0x8000000400000c10 */ /* 0x000fe2000fffe0ff */
[----:B------:R-:W-:-:S03]  /*0180*/  @P0 VIADD R7, R7, 0x1 ;  /* 0x0000000107070836 */ /* 0x000fc60000000000 */
[----:B------:R-:W-:-:S13]  /*0190*/  ISETP.GE.U32.AND P1, PT, R0, UR4, PT ;  /* 0x0000000400007c0c */ /* 0x000fda000bf26070 */
[----:B------:R-:W-:Y:S02]  /*01a0*/  @P1 IADD3 R7, PT, PT, R7, 0x1, RZ ;  /* 0x0000000107071810 */ /* 0x000fe40007ffe0ff */
[----:B------:R-:W-:-:S04]  /*01b0*/  @!P2 LOP3.LUT R7, RZ, UR4, RZ, 0x33, !PT ;  /* 0x00000004ff07ac12 */ /* 0x000fc8000f8e33ff */
[----:B------:R-:W0:Y:S01]  /*01c0*/  I2F.U32.RP R0, R7 ;  /* 0x0000000700007306 */ /* 0x000e220000209000 */
[----:B------:R-:W-:-:S07]  /*01d0*/  ISETP.NE.U32.AND P2, PT, R7, RZ, PT ;  /* 0x000000ff0700720c */ /* 0x000fce0003f45070 */
[----:B0-----:R-:W0:Y:S02]  /*01e0*/  MUFU.RCP R0, R0 ;  /* 0x0000000000007308 */ /* 0x001e240000001000 */
[----:B0-----:R-:W-:-:S06]  /*01f0*/  VIADD R4, R0, 0xffffffe ;  /* 0x0ffffffe00047836 */ /* 0x001fcc0000000000 */
[----:B------:R0:W1:Y:S02]  /*0200*/  F2I.FTZ.U32.TRUNC.NTZ R5, R4 ;  /* 0x0000000400057305 */ /* 0x000064000021f000 */
[----:B0-----:R-:W-:Y:S02]  /*0210*/  IMAD.MOV.U32 R4, RZ, RZ, RZ ;  /* 0x000000ffff047224 */ /* 0x001fe400078e00ff */
[----:B-1----:R-:W-:-:S05]  /*0220*/  IMAD R6, R7, R5, RZ ;  /* 0x0000000507067224 */ /* 0x002fca00078e02ff */
[----:B------:R-:W-:-:S05]  /*0230*/  IADD3 R9, PT, PT, -R6, RZ, RZ ;  /* 0x000000ff06097210 */ /* 0x000fca0007ffe1ff */
[----:B------:R-:W-:Y:S02]  /*0240*/  IMAD.HI.U32 R5, R5, R9, R4 ;  /* 0x0000000905057227 */ /* 0x000fe400078e0004 */
[----:B------:R-:W0:Y:S04]  /*0250*/  S2R R9, SR_TID.Y ;  /* 0x0000000000097919 */ /* 0x000e280000002200 */
[----:B------:R-:W-:Y:S01]  /*0260*/  IMAD.HI.U32 R5, R5, UR5, RZ ;  /* 0x0000000505057c27 */ /* 0x000fe2000f8e00ff */
[----:B------:R-:W1:Y:S04]  /*0270*/  S2R R4, SR_TID.X ;  /* 0x0000000000047919 */ /* 0x000e680000002100 */
[----:B------:R-:W-:-:S05]  /*0280*/  IADD3 R6, PT, PT, -R5, RZ, RZ ;  /* 0x000000ff05067210 */ /* 0x000fca0007ffe1ff */
[----:B------:R-:W-:Y:S01]  /*0290*/  IMAD R0, R7, R6, UR5 ;  /* 0x0000000507007e24 */ /* 0x000fe2000f8e0206 */
[----:B------:R-:W3:Y:S01]  /*02a0*/  S2UR UR5, SR_CTAID.X ;  /* 0x00000000000579c3 */ /* 0x000ee20000002500 */
[----:B------:R-:W4:Y:S03]  /*02b0*/  S2R R6, SR_TID.Z ;  /* 0x0000000000067919 */ /* 0x000f260000002300 */
[----:B------:R-:W-:-:S13]  /*02c0*/  ISETP.GE.U32.AND P0, PT, R0, R7, PT ;  /* 0x000000070000720c */ /* 0x000fda0003f06070 */
[----:B------:R-:W-:Y:S01]  /*02d0*/  @P0 IMAD.IADD R0, R0, 0x1, -R7 ;  /* 0x0000000100000824 */ /* 0x000fe200078e0a07 */
[----:B0-----:R-:W-:Y:S01]  /*02e0*/  LOP3.LUT R9, R9, 0xffff, RZ, 0xc0, !PT ;  /* 0x0000ffff09097812 */ /* 0x001fe200078ec0ff */
[----:B------:R-:W-:-:S03]  /*02f0*/  @P0 VIADD R5, R5, 0x1 ;  /* 0x0000000105050836 */ /* 0x000fc60000000000 */
[----:B------:R-:W-:Y:S01]  /*0300*/  ISETP.GE.U32.AND P1, PT, R0, R7, PT ;  /* 0x000000070000720c */ /* 0x000fe20003f26070 */
[----:B---3--:R-:W-:Y:S01]  /*0310*/  ULOP3.LUT UR5, UR5, 0xffff, URZ, 0xc0, !UPT ;  /* 0x0000ffff05057892 */ /* 0x008fe2000f8ec0ff */
[----:B-1----:R-:W-:Y:S02]  /*0320*/  LOP3.LUT R4, R4, 0xffff, RZ, 0xc0, !PT ;  /* 0x0000ffff04047812 */ /* 0x002fe400078ec0ff */
[----:B----4-:R-:W-:-:S09]  /*0330*/  LOP3.LUT R6, R6, 0xffff, RZ, 0xc0, !PT ;  /* 0x0000ffff06067812 */ /* 0x010fd200078ec0ff */
[----:B------:R-:W-:Y:S02]  /*0340*/  @P1 IADD3 R0, PT, PT, -R7, R0, RZ ;  /* 0x0000000007001210 */ /* 0x000fe40007ffe1ff */
[----:B------:R-:W-:Y:S02]  /*0350*/  LOP3.LUT R7, RZ, R7, RZ, 0x33, !PT ;  /* 0x00000007ff077212 */ /* 0x000fe400078e33ff */
[----:B------:R-:W-:Y:S02]  /*0360*/  @P1 IADD3 R5, PT, PT, R5, 0x1, RZ ;  /* 0x0000000105051810 */ /* 0x000fe40007ffe0ff */
[C---:B------:R-:W-:Y:S02]  /*0370*/  SEL R0, R7.reuse, R0, !P2 ;  /* 0x0000000007007207 */ /* 0x040fe40005000000 */
[----:B------:R-:W-:-:S03]  /*0380*/  SEL R5, R7, R5, !P2 ;  /* 0x0000000507057207 */ /* 0x000fc60005000000 */
[----:B------:R-:W-:Y:S01]  /*0390*/  IMAD R11, R0, UR4, R9 ;  /* 0x00000004000b7c24 */ /* 0x000fe2000f8e0209 */
[----:B-----5:R-:W-:Y:S01]  /*03a0*/  ULOP3.LUT UR4, UR6, 0xffff, URZ, 0xc0, !UPT ;  /* 0x0000ffff06047892 */ /* 0x020fe2000f8ec0ff */
[----:B------:R-:W-:-:S03]  /*03b0*/  IMAD R0, R13, UR5, R4 ;  /* 0x000000050d007c24 */ /* 0x000fc6000f8e0204 */
[----:B------:R-:W-:Y:S02]  /*03c0*/  ISETP.GE.AND P0, PT, R11, R2, PT ;  /* 0x000000020b00720c */ /* 0x000fe40003f06270 */
[----:B------:R-:W-:Y:S02]  /*03d0*/  IMAD R9, R5, UR4, R6 ;  /* 0x0000000405097c24 */ /* 0x000fe4000f8e0206 */
[----:B------:R-:W-:-:S04]  /*03e0*/  ISETP.GE.OR P0, PT, R0, R3, P0 ;  /* 0x000000030000720c */ /* 0x000fc80000706670 */
[----:B--2---:R-:W-:-:S13]  /*03f0*/  ISETP.GE.OR P0, PT, R9, UR7, P0 ;  /* 0x0000000709007c0c */ /* 0x004fda0008706670 */
[----:B------:R-:W-:Y:S05]  /*0400*/  @P0 EXIT ;  /* 0x000000000000094d */ /* 0x000fea0003800000 */
[----:B------:R-:W0:Y:S01]  /*0410*/  LDC.64 R4, c[0x0][0x388] ;  /* 0x0000e200ff047b82 */ /* 0x000e220000000a00 */
[-C--:B------:R-:W-:Y:S01]  /*0420*/  IMAD R8, R9, R2.reuse, RZ ;  /* 0x0000000209087224 */ /* 0x080fe200078e02ff */
[----:B------:R-:W1:Y:S03]  /*0430*/  LDCU.64 UR4, c[0x0][0x358] ;  /* 0x00006b00ff0477ac */ /* 0x000e660008000a00 */
[----:B------:R-:W-:Y:S01]  /*0440*/  IMAD R3, R8, R3, RZ ;  /* 0x0000000308037224 */ /* 0x000fe200078e02ff */
[----:B------:R-:W2:Y:S02]  /*0450*/  LDCU.64 UR6, c[0x0][0x3a0] ;  /* 0x00007400ff0677ac */ /* 0x000ea40008000a00 */
[----:B------:R-:W3:Y:S01]  /*0460*/  LDC.64 R6, c[0x0][0x390] ;  /* 0x0000e400ff067b82 */ /* 0x000ee20000000a00 */
[----:B------:R-:W-:-:S05]  /*0470*/  IMAD R0, R0, R2, R3 ;  /* 0x0000000200007224 */ /* 0x000fca00078e0203 */
[----:B------:R-:W-:Y:S02]  /*0480*/  IADD3 R13, PT, PT, R11, R0, RZ ;  /* 0x000000000b0d7210 */ /* 0x000fe40007ffe0ff */
[----:B------:R-:W4:Y:S03]  /*0490*/  LDC.64 R8, c[0x0][0x398] ;  /* 0x0000e600ff087b82 */ /* 0x000f260000000a00 */
[----:B0-----:R-:W-:-:S05]  /*04a0*/  IMAD.WIDE R2, R13, 0x8, R4 ;  /* 0x000000080d027825 */ /* 0x001fca00078e0204 */
[----:B------:R-:W0:Y:S01]  /*04b0*/  LDC.64 R10, c[0x0][0x380] ;  /* 0x0000e000ff0a7b82 */ /* 0x000e220000000a00 */
[----:B-1----:R-:W2:Y:S01]  /*04c0*/  LDG.E.64 R2, desc[UR4][R2.64] ;  /* 0x0000000402027981 */ /* 0x002ea2000c1e1b00 */
[----:B---3--:R-:W-:-:S06]  /*04d0*/  IMAD.WIDE R4, R13, 0x8, R6 ;  /* 0x000000080d047825 */ /* 0x008fcc00078e0206 */
[----:B------:R-:W2:Y:S02]  /*04e0*/  LDG.E.64 R4, desc[UR4][R4.64] ;  /* 0x0000000404047981 */ /* 0x000ea4000c1e1b00 */
[----:B--2---:R-:W-:-:S08]  /*04f0*/  DFMA R6, R4, UR6, R2 ;  /* 0x0000000604067c2b */ /* 0x004fd00008000002 */
[----:B----4-:R-:W-:Y:S01]  /*0500*/  DMUL R6, R6, R8 ;  /* 0x0000000806067228 */ /* 0x010fe20000000000 */
[----:B0-----:R-:W-:-:S06]  /*0510*/  IMAD.WIDE R8, R13, 0x8, R10 ;  /* 0x000000080d087825 */ /* 0x001fcc00078e020a */
[----:B------:R-:W-:Y:S01]  /*0520*/  STG.E.64 desc[UR4][R8.64], R6 ;  /* 0x0000000608007986 */ /* 0x000fe2000c101b04 */
[----:B------:R-:W-:Y:S05]  /*0530*/  EXIT ;  /* 0x000000000000794d */ /* 0x000fea0003800000 */
.L_x_0:
[----:B------:R-:W-:-:S00]  /*0540*/  BRA `(.L_x_0) ;  /* 0xfffffffc00fc7947 */ /* 0x000fc0000383ffff */
[----:B------:R-:W-:-:S00]  /*0550*/  NOP ;  /* 0x0000000000007918 */ /* 0x000fc00000000000 */
        /* <DEDUP_REMOVED lines=10> */
.L_x_4:


//--------------------- .text._Z4intfPdS_iii      --------------------------
	.section	.text._Z4intfPdS_iii,"ax",@progbits
	.align	128
.text._Z4intfPdS_iii:
        .type           _Z4intfPdS_iii,@function
        .size           _Z4intfPdS_iii,(.L_x_5 - _Z4intfPdS_iii)
        .other          _Z4intfPdS_iii,@"STO_CUDA_ENTRY STV_DEFAULT"
_Z4intfPdS_iii:
[----:B------:R-:W-:Y:S01]  /*0000*/  LDC R1, c[0x0][0x37c] ;  /* 0x0000df00ff017b82 */ /* 0x000fe20000000800 */
[----:B------:R-:W0:Y:S07]  /*0010*/  S2R R17, SR_TID.X ;  /* 0x0000000000117919 */ /* 0x000e2e0000002100 */
[----:B------:R-:W1:Y:S01]  /*0020*/  S2UR UR4, SR_CTAID.X ;  /* 0x00000000000479c3 */ /* 0x000e620000002500 */
[----:B------:R-:W2:Y:S07]  /*0030*/  LDCU UR6, c[0x0][0x394] ;  /* 0x00007280ff0677ac */ /* 0x000eae0008000800 */
[----:B------:R-:W3:Y:S01]  /*0040*/  LDC R0, c[0x0][0x360] ;  /* 0x0000d800ff007b82 */ /* 0x000ee20000000800 */
[----:B--2---:R-:W-:-:S02]  /*0050*/  UIADD3 UR5, UPT, UPT, UR6, -0x1, URZ ;  /* 0xffffffff06057890 */ /* 0x004fc4000fffe0ff */
[----:B-1----:R-:W-:Y:S01]  /*0060*/  ULOP3.LUT UR4, UR4, 0xffff, URZ, 0xc0, !UPT ;  /* 0x0000ffff04047892 */ /* 0x002fe2000f8ec0ff */
[----:B0-----:R-:W-:Y:S02]  /*0070*/  LOP3.LUT R17, R17, 0xffff, RZ, 0xc0, !PT ;  /* 0x0000ffff11117812 */ /* 0x001fe400078ec0ff */
[----:B---3--:R-:W-:-:S05]  /*0080*/  LOP3.LUT R0, R0, 0xffff, RZ, 0xc0, !PT ;  /* 0x0000ffff00007812 */ /* 0x008fca00078ec0ff */
[----:B------:R-:W-:-:S05]  /*0090*/  IMAD R17, R0, UR4, R17 ;  /* 0x0000000400117c24 */ /* 0x000fca000f8e0211 */
[----:B------:R-:W-:-:S13]  /*00a0*/  ISETP.GE.AND P0, PT, R17, UR5, PT ;  /* 0x0000000511007c0c */ /* 0x000fda000bf06270 */
[----:B------:R-:W-:Y:S05]  /*00b0*/  @P0 EXIT ;  /* 0x000000000000094d */ /* 0x000fea0003800000 */
[----:B------:R-:W0:Y:S01]  /*00c0*/  LDCU UR4, c[0x0][0x364] ;  /* 0x00006c80ff0477ac */ /* 0x000e220008000800 */
[----:B------:R-:W1:Y:S08]  /*00d0*/  LDC R0, c[0x0][0x390] ;  /* 0x0000e400ff007b82 */ /* 0x000e700000000800 */
[----:B------:R-:W2:Y:S01]  /*00e0*/  S2UR UR5, SR_CTAID.Y ;  /* 0x00000000000579c3 */ /* 0x000ea20000002600 */
[----:B0-----:R-:W0:Y:S01]  /*00f0*/  I2F.U16.RP R4, UR4 ;  /* 0x0000000400047d06 */ /* 0x001e220008109000 */
[----:B------:R-:W-:-:S06]  /*0100*/  ULOP3.LUT UR4, UR4, 0xffff, URZ, 0xc0, !UPT ;  /* 0x0000ffff04047892 */ /* 0x000fcc000f8ec0ff */
[----:B------:R-:W-:Y:S02]  /*0110*/  IADD3 R5, PT, PT, RZ, -UR4, RZ ;  /* 0x80000004ff057c10 */ /* 0x000fe4000fffe0ff */
[----:B------:R-:W-:Y:S01]  /*0120*/  ISETP.NE.U32.AND P2, PT, RZ, UR4, PT ;  /* 0x00000004ff007c0c */ /* 0x000fe2000bf45070 */
[----:B0-----:R-:W0:Y:S01]  /*0130*/  MUFU.RCP R4, R4 ;  /* 0x0000000400047308 */ /* 0x001e220000001000 */
[----:B--2---:R-:W-:Y:S01]  /*0140*/  ULOP3.LUT UR5, UR5, 0xffff, URZ, 0xc0, !UPT ;  /* 0x0000ffff05057892 */ /* 0x004fe2000f8ec0ff */
[----:B0-----:R-:W-:-:S06]  /*0150*/  IADD3 R2, PT, PT, R4, 0xffffffe, RZ ;  /* 0x0ffffffe04027810 */ /* 0x001fcc0007ffe0ff */
[----:B------:R0:W2:Y:S02]  /*0160*/  F2I.FTZ.U32.TRUNC.NTZ R3, R2 ;  /* 0x0000000200037305 */ /* 0x0000a4000021f000 */
[----:B0-----:R-:W-:Y:S02]  /*0170*/  IMAD.MOV.U32 R2, RZ, RZ, RZ ;  /* 0x000000ffff027224 */ /* 0x001fe400078e00ff */
[----:B--2---:R-:W-:-:S04]  /*0180*/  IMAD R5, R5, R3, RZ ;  /* 0x0000000305057224 */ /* 0x004fc800078e02ff */
[----:B------:R-:W-:-:S06]  /*0190*/  IMAD.HI.U32 R3, R3, R5, R2 ;  /* 0x0000000503037227 */ /* 0x000fcc00078e0002 */
[----:B-1----:R-:W-:-:S05]  /*01a0*/  IMAD.HI.U32 R5, R3, R0, RZ ;  /* 0x0000000003057227 */ /* 0x002fca00078e00ff */
[----:B------:R-:W-:-:S05]  /*01b0*/  IADD3 R3, PT, PT, -R5, RZ, RZ ;  /* 0x000000ff05037210 */ /* 0x000fca0007ffe1ff */
[----:B------:R-:W-:-:S05]  /*01c0*/  IMAD R3, R3, UR4, R0 ;  /* 0x0000000403037c24 */ /* 0x000fca000f8e0200 */
[----:B------:R-:W-:-:S13]  /*01d0*/  ISETP.GE.U32.AND P0, PT, R3, UR4, PT ;  /* 0x0000000403007c0c */ /* 0x000fda000bf06070 */
[----:B------:R-:W-:Y:S01]  /*01e0*/  @P0 VIADD R3, R3, -UR4 ;  /* 0x8000000403030c36 */ /* 0x000fe20008000000 */
[----:B------:R-:W-:-:S04]  /*01f0*/  @P0 IADD3 R5, PT, PT, R5, 0x1, RZ ;  /* 0x0000000105050810 */ /* 0x000fc80007ffe0ff */
[----:B------:R-:W-:-:S13]  /*0200*/  ISETP.GE.U32.AND P1, PT, R3, UR4, PT ;  /* 0x0000000403007c0c */ /* 0x000fda000bf26070 */
[----:B------:R-:W-:Y:S01]  /*0210*/  @P1 VIADD R5, R5, 0x1 ;  /* 0x0000000105051836 */ /* 0x000fe20000000000 */
[----:B------:R-:W-:-:S04]  /*0220*/  @!P2 LOP3.LUT R5, RZ, UR4, RZ, 0x33, !PT ;  /* 0x00000004ff05ac12 */ /* 0x000fc8000f8e33ff */
[----:B------:R-:W0:Y:S01]  /*0230*/  I2F.U32.RP R4, R5 ;  /* 0x0000000500047306 */ /* 0x000e220000209000 */
[----:B------:R-:W-:-:S07]  /*0240*/  ISETP.NE.U32.AND P2, PT, R5, RZ, PT ;  /* 0x000000ff0500720c */ /* 0x000fce0003f45070 */
[----:B0-----:R-:W0:Y:S02]  /*0250*/  MUFU.RCP R4, R4 ;  /* 0x0000000400047308 */ /* 0x001e240000001000 */
[----:B0-----:R-:W-:-:S06]  /*0260*/  IADD3 R2, PT, PT, R4, 0xffffffe, RZ ;  /* 0x0ffffffe04027810 */ /* 0x001fcc0007ffe0ff */
[----:B------:R0:W1:Y:S02]  /*0270*/  F2I.FTZ.U32.TRUNC.NTZ R3, R2 ;  /* 0x0000000200037305 */ /* 0x000064000021f000 */
[----:B0-----:R-:W-:Y:S02]  /*0280*/  IMAD.MOV.U32 R2, RZ, RZ, RZ ;  /* 0x000000ffff027224 */ /* 0x001fe400078e00ff */
[----:B-1----:R-:W-:-:S05]  /*0290*/  IMAD R6, R5, R3, RZ ;  /* 0x0000000305067224 */ /* 0x002fca00078e02ff */
[----:B------:R-:W-:-:S05]  /*02a0*/  IADD3 R7, PT, PT, -R6, RZ, RZ ;  /* 0x000000ff06077210 */ /* 0x000fca0007ffe1ff */
[----:B------:R-:W-:-:S06]  /*02b0*/  IMAD.HI.U32 R3, R3, R7, R2 ;  /* 0x0000000703037227 */ /* 0x000fcc00078e0002 */
[----:B------:R-:W-:-:S05]  /*02c0*/  IMAD.HI.U32 R3, R3, UR5, RZ ;  /* 0x0000000503037c27 */ /* 0x000fca000f8e00ff */
[----:B------:R-:W-:-:S05]  /*02d0*/  IADD3 R6, PT, PT, -R3, RZ, RZ ;  /* 0x000000ff03067210 */ /* 0x000fca0007ffe1ff */
[----:B------:R-:W-:Y:S02]  /*02e0*/  IMAD R4, R5, R6, UR5 ;  /* 0x0000000505047e24 */ /* 0x000fe4000f8e0206 */
[----:B------:R-:W0:Y:S03]  /*02f0*/  S2R R6, SR_TID.Y ;  /* 0x0000000000067919 */ /* 0x000e260000002200 */
[----:B------:R-:W-:-:S13]  /*0300*/  ISETP.GE.U32.AND P0, PT, R4, R5, PT ;  /* 0x000000050400720c */ /* 0x000fda0003f06070 */
[----:B------:R-:W-:-:S04]  /*0310*/  @P0 IADD3 R4, PT, PT, -R5, R4, RZ ;  /* 0x0000000405040210 */ /* 0x000fc80007ffe1ff */
[----:B------:R-:W-:Y:S02]  /*0320*/  ISETP.GE.U32.AND P1, PT, R4, R5, PT ;  /* 0x000000050400720c */ /* 0x000fe40003f26070 */
[----:B0-----:R-:W-:-:S11]  /*0330*/  LOP3.LUT R2, R6, 0xffff, RZ, 0xc0, !PT ;  /* 0x0000ffff06027812 */ /* 0x001fd600078ec0ff */
[----:B------:R-:W-:Y:S01]  /*0340*/  @P1 IMAD.IADD R4, R4, 0x1, -R5 ;  /* 0x0000000104041824 */ /* 0x000fe200078e0a05 */
[----:B------:R-:W-:-:S04]  /*0350*/  LOP3.LUT R5, RZ, R5, RZ, 0x33, !PT ;  /* 0x00000005ff057212 */ /* 0x000fc800078e33ff */
[----:B------:R-:W-:-:S05]  /*0360*/  SEL R19, R5, R4, !P2 ;  /* 0x0000000405137207 */ /* 0x000fca0005000000 */
[----:B------:R-:W-:Y:S01]  /*0370*/  IMAD R19, R19, UR4, R2 ;  /* 0x0000000413137c24 */ /* 0x000fe2000f8e0202 */
[----:B------:R-:W-:-:S04]  /*0380*/  IADD3 R2, PT, PT, R0, -0x1, RZ ;  /* 0xffffffff00027810 */ /* 0x000fc80007ffe0ff */
[----:B------:R-:W-:-:S13]  /*0390*/  ISETP.GE.AND P3, PT, R19, R2, PT ;  /* 0x000000021300720c */ /* 0x000fda0003f66270 */
[----:B------:R-:W-:Y:S05]  /*03a0*/  @P3 EXIT ;  /* 0x000000000000394d */ /* 0x000fea0003800000 */
[----:B------:R-:W0:Y:S01]  /*03b0*/  S2R R2, SR_TID.Z ;  /* 0x0000000000027919 */ /* 0x000e220000002300 */
[----:B------:R-:W1:Y:S01]  /*03c0*/  LDCU UR4, c[0x0][0x368] ;  /* 0x00006d00ff0477ac */ /* 0x000e620008000800 */
[----:B------:R-:W-:Y:S01]  /*03d0*/  @P0 IADD3 R3, PT, PT, R3, 0x1, RZ ;  /* 0x0000000103030810 */ /* 0x000fe20007ffe0ff */
[----:B------:R-:W2:Y:S04]  /*03e0*/  LDCU UR5, c[0x0][0x398] ;  /* 0x00007300ff0577ac */ /* 0x000ea80008000800 */
[----:B------:R-:W-:-:S05]  /*03f0*/  @P1 VIADD R3, R3, 0x1 ;  /* 0x0000000103031836 */ /* 0x000fca0000000000 */
[----:B------:R-:W-:Y:S01]  /*0400*/  SEL R15, R5, R3, !P2 ;  /* 0x00000003050f7207 */ /* 0x000fe20005000000 */
[----:B-1----:R-:W-:Y:S02]  /*0410*/  ULOP3.LUT UR4, UR4, 0xffff, URZ, 0xc0, !UPT ;  /* 0x0000ffff04047892 */ /* 0x002fe4000f8ec0ff */
[----:B--2---:R-:W-:Y:S01]  /*0420*/  UIADD3 UR5, UPT, UPT, UR5, -0x1, URZ ;  /* 0xffffffff05057890 */ /* 0x004fe2000fffe0ff */
[----:B0-----:R-:W-:-:S05]  /*0430*/  LOP3.LUT R2, R2, 0xffff, RZ, 0xc0, !PT ;  /* 0x0000ffff02027812 */ /* 0x001fca00078ec0ff */
[----:B------:R-:W-:-:S05]  /*0440*/  IMAD R15, R15, UR4, R2 ;  /* 0x000000040f0f7c24 */ /* 0x000fca000f8e0202 */
[----:B------:R-:W-:-:S13]  /*0450*/  ISETP.GE.AND P0, PT, R15, UR5, PT ;  /* 0x000000050f007c0c */ /* 0x000fda000bf06270 */
[----:B------:R-:W-:Y:S05]  /*0460*/  @P0 EXIT ;  /* 0x000000000000094d */ /* 0x000fea0003800000 */
[----:B------:R-:W-:-:S13]  /*0470*/  ISETP.GT.AND P0, PT, R17, RZ, PT ;  /* 0x000000ff1100720c */ /* 0x000fda0003f04270 */
[----:B------:R-:W-:Y:S05]  /*0480*/  @!P0 EXIT ;  /* 0x000000000000894d */ /* 0x000fea0003800000 */
[----:B------:R-:W-:-:S13]  /*0490*/  ISETP.GT.AND P0, PT, R19, RZ, PT ;  /* 0x000000ff1300720c */ /* 0x000fda0003f04270 */
[----:B------:R-:W-:Y:S05]  /*04a0*/  @!P0 EXIT ;  /* 0x000000000000894d */ /* 0x000fea0003800000 */
[----:B------:R-:W-:-:S13]  /*04b0*/  ISETP.GT.AND P0, PT, R15, RZ, PT ;  /* 0x000000ff0f00720c */ /* 0x000fda0003f04270 */
[----:B------:R-:W-:Y:S05]  /*04c0*/  @!P0 EXIT ;  /* 0x000000000000894d */ /* 0x000fea0003800000 */
[----:B------:R-:W0:Y:S01]  /*04d0*/  LDC.64 R10, c[0x0][0x388] ;  /* 0x0000e200ff0a7b82 */ /* 0x000e220000000a00 */
[----:B------:R-:W-:Y:S01]  /*04e0*/  IMAD R2, R15, R0, RZ ;  /* 0x000000000f027224 */ /* 0x000fe200078e02ff */
[----:B------:R-:W-:Y:S01]  /*04f0*/  IADD3 R4, PT, PT, R17, -0x1, RZ ;  /* 0xffffffff11047810 */ /* 0x000fe20007ffe0ff */
[----:B------:R-:W1:Y:S02]  /*0500*/  LDCU.64 UR4, c[0x0][0x358] ;  /* 0x00006b00ff0477ac */ /* 0x000e640008000a00 */
[----:B------:R-:W-:-:S04]  /*0510*/  IMAD R3, R2, UR6, RZ ;  /* 0x0000000602037c24 */ /* 0x000fc8000f8e02ff */
[CCC-:B------:R-:W-:Y:S02]  /*0520*/  IMAD R2, R17.reuse, R0.reuse, R3.reuse ;  /* 0x0000000011027224 */ /* 0x1c0fe400078e0203 */
[--C-:B------:R-:W-:Y:S01]  /*0530*/  IMAD R6, R4, R0, R3.reuse ;  /* 0x0000000004067224 */ /* 0x100fe200078e0203 */
[----:B------:R-:W-:Y:S02]  /*0540*/  IADD3 R4, PT, PT, R17, 0x1, RZ ;  /* 0x0000000111047810 */ /* 0x000fe40007ffe0ff */
[C---:B------:R-:W-:Y:S01]  /*0550*/  IADD3 R13, PT, PT, R19.reuse, R2, RZ ;  /* 0x00000002130d7210 */ /* 0x040fe20007ffe0ff */
[----:B------:R-:W-:Y:S02]  /*0560*/  IMAD.IADD R9, R19, 0x1, R6 ;  /* 0x0000000113097824 */ /* 0x000fe400078e0206 */
[----:B------:R-:W-:-:S05]  /*0570*/  IMAD R4, R4, R0, R3 ;  /* 0x0000000004047224 */ /* 0x000fca00078e0203 */
[----:B------:R-:W-:Y:S01]  /*0580*/  IADD3 R5, PT, PT, R19, R4, RZ ;  /* 0x0000000413057210 */ /* 0x000fe20007ffe0ff */
[----:B0-----:R-:W-:-:S04]  /*0590*/  IMAD.WIDE R8, R9, 0x8, R10 ;  /* 0x0000000809087825 */ /* 0x001fc800078e020a */
[--C-:B------:R-:W-:Y:S02]  /*05a0*/  IMAD.WIDE R6, R13, 0x8, R10.reuse ;  /* 0x000000080d067825 */ /* 0x100fe400078e020a */
[----:B-1----:R-:W2:Y:S02]  /*05b0*/  LDG.E.64 R8, desc[UR4][R8.64] ;  /* 0x0000000408087981 */ /* 0x002ea4000c1e1b00 */
[----:B------:R-:W-:Y:S02]  /*05c0*/  IMAD.WIDE R4, R5, 0x8, R10 ;  /* 0x0000000805047825 */ /* 0x000fe400078e020a */
[----:B------:R-:W2:Y:S02]  /*05d0*/  LDG.E.64 R6, desc[UR4][R6.64] ;  /* 0x0000000406067981 */ /* 0x000ea4000c1e1b00 */
[----:B------:R-:W-:Y:S02]  /*05e0*/  IMAD R2, R17, R0, R19 ;  /* 0x0000000011027224 */ /* 0x000fe400078e0213 */
[----:B------:R-:W3:Y:S02]  /*05f0*/  LDG.E.64 R4, desc[UR4][R4.64] ;  /* 0x0000000404047981 */ /* 0x000ee4000c1e1b00 */
[----:B------:R-:W-:Y:S01]  /*0600*/  IMAD.IADD R21, R3, 0x1, R2 ;  /* 0x0000000103157824 */ /* 0x000fe200078e0202 */
[----:B------:R-:W-:-:S03]  /*0610*/  IADD3 R12, PT, PT, R15, -0x1, RZ ;  /* 0xffffffff0f0c7810 */ /* 0x000fc60007ffe0ff */
[----:B------:R-:W-:-:S05]  /*0620*/  IMAD.WIDE R20, R21, 0x8, R10 ;  /* 0x0000000815147825 */ /* 0x000fca00078e020a */
[----:B------:R-:W4:Y:S01]  /*0630*/  LDG.E.64 R2, desc[UR4][R20.64+-0x8] ;  /* 0xfffff80414027981 */ /* 0x000f22000c1e1b00 */
[----:B------:R-:W-:Y:S01]  /*0640*/  IMAD R23, R12, UR6, R17 ;  /* 0x000000060c177c24 */ /* 0x000fe2000f8e0211 */
[----:B------:R-:W-:Y:S02]  /*0650*/  IADD3 R12, PT, PT, R15, 0x1, RZ ;  /* 0x000000010f0c7810 */ /* 0x000fe40007ffe0ff */
[----:B------:R-:W5:Y:S01]  /*0660*/  LDG.E.64 R14, desc[UR4][R20.64+0x8] ;  /* 0x00000804140e7981 */ /* 0x000f62000c1e1b00 */
[----:B------:R-:W-:Y:S02]  /*0670*/  IMAD R23, R23, R0, R19 ;  /* 0x0000000017177224 */ /* 0x000fe400078e0213 */
[----:B------:R-:W-:Y:S02]  /*0680*/  IMAD R12, R12, UR6, R17 ;  /* 0x000000060c0c7c24 */ /* 0x000fe4000f8e0211 */
[----:B------:R-:W-:-:S04]  /*0690*/  IMAD.WIDE R16, R23, 0x8, R10 ;  /* 0x0000000817107825 */ /* 0x000fc800078e020a */
[----:B------:R-:W-:Y:S02]  /*06a0*/  IMAD R19, R12, R0, R19 ;  /* 0x000000000c137224 */ /* 0x000fe400078e0213 */
[----:B------:R-:W5:Y:S02]  /*06b0*/  LDG.E.64 R16, desc[UR4][R16.64] ;  /* 0x0000000410107981 */ /* 0x000f64000c1e1b00 */
[----:B------:R-:W-:-:S06]  /*06c0*/  IMAD.WIDE R10, R19, 0x8, R10 ;  /* 0x00000008130a7825 */ /* 0x000fcc00078e020a */
[----:B------:R-:W5:Y:S01]  /*06d0*/  LDG.E.64 R10, desc[UR4][R10.64] ;  /* 0x000000040a0a7981 */ /* 0x000f62000c1e1b00 */
[----:B--2---:R-:W-:-:S08]  /*06e0*/  DFMA R6, R6, -6, R8 ;  /* 0xc01800000606782b */ /* 0x004fd00000000008 */
[----:B---3--:R-:W-:-:S08]  /*06f0*/  DADD R4, R4, R6 ;  /* 0x0000000004047229 */ /* 0x008fd00000000006 */
[----:B----4-:R-:W-:Y:S02]  /*0700*/  DADD R2, R2, R4 ;  /* 0x0000000002027229 */ /* 0x010fe40000000004 */
[----:B------:R-:W0:Y:S06]  /*0710*/  LDC.64 R4, c[0x0][0x380] ;  /* 0x0000e000ff047b82 */ /* 0x000e2c0000000a00 */
[----:B-----5:R-:W-:-:S08]  /*0720*/  DADD R2, R14, R2 ;  /* 0x000000000e027229 */ /* 0x020fd00000000002 */
[----:B------:R-:W-:-:S08]  /*0730*/  DADD R2, R16, R2 ;  /* 0x0000000010027229 */ /* 0x000fd00000000002 */
[----:B------:R-:W-:Y:S01]  /*0740*/  DADD R2, R10, R2 ;  /* 0x000000000a027229 */ /* 0x000fe20000000002 */
[----:B0-----:R-:W-:-:S06]  /*0750*/  IMAD.WIDE R4, R13, 0x8, R4 ;  /* 0x000000080d047825 */ /* 0x001fcc00078e0204 */
[----:B------:R-:W-:Y:S01]  /*0760*/  STG.E.64 desc[UR4][R4.64], R2 ;  /* 0x0000000204007986 */ /* 0x000fe2000c101b04 */
[----:B------:R-:W-:Y:S05]  /*0770*/  EXIT ;  /* 0x000000000000794d */ /* 0x000fea0003800000 */
.L_x_1:
        /* <DEDUP_REMOVED lines=16> */
.L_x_5:


//--------------------- .text._Z4extfPdS_S_S_iii  --------------------------
	.section	.text._Z4extfPdS_S_S_iii,"ax",@progbits
	.align	128
.text._Z4extfPdS_S_S_iii:
        .type           _Z4extfPdS_S_S_iii,@function
        .size           _Z4extfPdS_S_S_iii,(.L_x_6 - _Z4extfPdS_S_S_iii)
        .other          _Z4extfPdS_S_S_iii,@"STO_CUDA_ENTRY STV_DEFAULT"
_Z4extfPdS_S_S_iii:
        /* <DEDUP_REMOVED lines=13> */
[----:B----4-:R-:W-:-:S02]  /*00d0*/  LOP3.LUT R13, R13, 0xffff, RZ, 0xc0, !PT ;  /* 0x0000ffff0d0d7812 */ /* 0x010fc400078ec0ff */
[----:B0-----:R-:W-:-:S04]  /*00e0*/  IADD3 R4, PT, PT, R0, 0xffffffe, RZ ;  /* 0x0ffffffe00047810 */ /* 0x001fc80007ffe0ff */
        /* <DEDUP_REMOVED lines=51> */
[----:B------:R-:W-:Y:S01]  /*0420*/  IMAD R10, R9, R2, RZ ;  /* 0x00000002090a7224 */ /* 0x000fe200078e02ff */
[----:B------:R-:W1:Y:S03]  /*0430*/  LDCU.64 UR4, c[0x0][0x358] ;  /* 0x00006b00ff0477ac */ /* 0x000e660008000a00 */
[----:B------:R-:W-:-:S03]  /*0440*/  IMAD R3, R10, R3, RZ ;  /* 0x000000030a037224 */ /* 0x000fc600078e02ff */
[----:B------:R-:W2:Y:S01]  /*0450*/  LDC.64 R6, c[0x0][0x390] ;  /* 0x0000e400ff067b82 */ /* 0x000ea20000000a00 */
[----:B------:R-:W-:-:S05]  /*0460*/  IMAD R0, R0, R2, R3 ;  /* 0x0000000200007224 */ /* 0x000fca00078e0203 */
[----:B------:R-:W-:Y:S02]  /*0470*/  IADD3 R13, PT, PT, R11, R0, RZ ;  /* 0x000000000b0d7210 */ /* 0x000fe40007ffe0ff */
[----:B------:R-:W3:Y:S03]  /*0480*/  LDC.64 R8, c[0x0][0x398] ;  /* 0x0000e600ff087b82 */ /* 0x000ee60000000a00 */
[----:B0-----:R-:W-:-:S05]  /*0490*/  IMAD.WIDE R4, R13, 0x8, R4 ;  /* 0x000000080d047825 */ /* 0x001fca00078e0204 */
[----:B------:R-:W0:Y:S01]  /*04a0*/  LDC.64 R10, c[0x0][0x380] ;  /* 0x0000e000ff0a7b82 */ /* 0x000e220000000a00 */
[----:B-1----:R-:W4:Y:S01]  /*04b0*/  LDG.E.64 R4, desc[UR4][R4.64] ;  /* 0x0000000404047981 */ /* 0x002f22000c1e1b00 */
[----:B--2---:R-:W-:-:S06]  /*04c0*/  IMAD.WIDE R6, R13, 0x8, R6 ;  /* 0x000000080d067825 */ /* 0x004fcc00078e0206 */
[----:B------:R-:W4:Y:S01]  /*04d0*/  LDG.E.64 R6, desc[UR4][R6.64] ;  /* 0x0000000406067981 */ /* 0x000f22000c1e1b00 */
[----:B---3--:R-:W-:-:S06]  /*04e0*/  IMAD.WIDE R2, R13, 0x8, R8 ;  /* 0x000000080d027825 */ /* 0x008fcc00078e0208 */
[----:B------:R-:W2:Y:S01]  /*04f0*/  LDG.E.64 R2, desc[UR4][R2.64] ;  /* 0x0000000402027981 */ /* 0x000ea2000c1e1b00 */
[----:B0-----:R-:W-:Y:S01]  /*0500*/  IMAD.WIDE R10, R13, 0x8, R10 ;  /* 0x000000080d0a7825 */ /* 0x001fe200078e020a */
[----:B----4-:R-:W-:-:S08]  /*0510*/  DADD R8, R4, -R6 ;  /* 0x0000000004087229 */ /* 0x010fd00000000806 */
[----:B--2---:R-:W-:-:S07]  /*0520*/  DMUL R8, R2, R8 ;  /* 0x0000000802087228 */ /* 0x004fce0000000000 */
[----:B------:R-:W-:Y:S01]  /*0530*/  STG.E.64 desc[UR4][R10.64], R8 ;  /* 0x000000080a007986 */ /* 0x000fe2000c101b04 */
[----:B------:R-:W-:Y:S05]  /*0540*/  EXIT ;  /* 0x000000000000794d */ /* 0x000fea0003800000 */
.L_x_2:
        /* <DEDUP_REMOVED lines=11> */
.L_x_6:


//--------------------- .text._Z7interp3PdS_S_S_S_iii --------------------------
	.section	.text._Z7interp3PdS_S_S_S_iii,"ax",@progbits
	.align	128
.text._Z7interp3PdS_S_S_S_iii:
        .type           _Z7interp3PdS_S_S_S_iii,@function
        .size           _Z7interp3PdS_S_S_S_iii,(.L_x_7 - _Z7interp3PdS_S_S_S_iii)
        .other          _Z7interp3PdS_S_S_S_iii,@"STO_CUDA_ENTRY STV_DEFAULT"
_Z7interp3PdS_S_S_S_iii:
[----:B------:R-:W-:Y:S01]  /*0000*/  LDC R1, c[0x0][0x37c] ;  /* 0x0000df00ff017b82 */ /* 0x000fe20000000800 */
[----:B------:R-:W0:Y:S07]  /*0010*/  LDCU UR4, c[0x0][0x364] ;  /* 0x00006c80ff0477ac */ /* 0x000e2e0008000800 */
[----:B------:R-:W1:Y:S01]  /*0020*/  LDC.64 R10, c[0x0][0x3a8] ;  /* 0x0000ea00ff0a7b82 */ /* 0x000e620000000a00 */
[----:B------:R-:W2:Y:S01]  /*0030*/  S2R R6, SR_TID.Z ;  /* 0x0000000000067919 */ /* 0x000ea20000002300 */
[----:B------:R-:W3:Y:S06]  /*0040*/  LDCU UR7, c[0x0][0x3b0] ;  /* 0x00007600ff0777ac */ /* 0x000eec0008000800 */
[----:B------:R-:W4:Y:S08]  /*0050*/  S2UR UR5, SR_CTAID.Y ;  /* 0x00000000000579c3 */ /* 0x000f300000002600 */
[----:B------:R-:W5:Y:S01]  /*0060*/  LDC R9, c[0x0][0x360] ;  /* 0x0000d800ff097b82 */ /* 0x000f620000000800 */
[----:B0-----:R-:W0:Y:S01]  /*0070*/  I2F.U16.RP R0, UR4 ;  /* 0x0000000400007d06 */ /* 0x001e220008109000 */
[----:B------:R-:W-:Y:S01]  /*0080*/  ULOP3.LUT UR4, UR4, 0xffff, URZ, 0xc0, !UPT ;  /* 0x0000ffff04047892 */ /* 0x000fe2000f8ec0ff */
[----:B------:R-:W2:Y:S05]  /*0090*/  LDCU UR6, c[0x0][0x368] ;  /* 0x00006d00ff0677ac */ /* 0x000eaa0008000800 */
[----:B------:R-:W-:-:S02]  /*00a0*/  IADD3 R5, PT, PT, RZ, -UR4, RZ ;  /* 0x80000004ff057c10 */ /* 0x000fc4000fffe0ff */
[----:B------:R-:W-:Y:S01]  /*00b0*/  ISETP.NE.U32.AND P2, PT, RZ, UR4, PT ;  /* 0x00000004ff007c0c */ /* 0x000fe2000bf45070 */
[----:B0-----:R-:W0:Y:S01]  /*00c0*/  MUFU.RCP R0, R0 ;  /* 0x0000000000007308 */ /* 0x001e220000001000 */
[----:B----4-:R-:W-:Y:S01]  /*00d0*/  ULOP3.LUT UR5, UR5, 0xffff, URZ, 0xc0, !UPT ;  /* 0x0000ffff05057892 */ /* 0x010fe2000f8ec0ff */
[----:B-----5:R-:W-:Y:S02]  /*00e0*/  LOP3.LUT R9, R9, 0xffff, RZ, 0xc0, !PT ;  /* 0x0000ffff09097812 */ /* 0x020fe400078ec0ff */
[----:B0-----:R-:W-:-:S04]  /*00f0*/  IADD3 R2, PT, PT, R0, 0xffffffe, RZ ;  /* 0x0ffffffe00027810 */ /* 0x001fc80007ffe0ff */
[----:B------:R0:W4:Y:S02]  /*0100*/  F2I.FTZ.U32.TRUNC.NTZ R3, R2 ;  /* 0x0000000200037305 */ /* 0x000124000021f000 */
[----:B0-----:R-:W-:Y:S02]  /*0110*/  HFMA2 R2, -RZ, RZ, 0, 0 ;  /* 0x00000000ff027431 */ /* 0x001fe400000001ff */
[----:B----4-:R-:W-:-:S04]  /*0120*/  IMAD R5, R5, R3, RZ ;  /* 0x0000000305057224 */ /* 0x010fc800078e02ff */
[----:B------:R-:W-:-:S06]  /*0130*/  IMAD.HI.U32 R3, R3, R5, R2 ;  /* 0x0000000503037227 */ /* 0x000fcc00078e0002 */
[----:B-1----:R-:W-:-:S05]  /*0140*/  IMAD.HI.U32 R5, R3, R10, RZ ;  /* 0x0000000a03057227 */ /* 0x002fca00078e00ff */
[----:B------:R-:W-:-:S05]  /*0150*/  IADD3 R3, PT, PT, -R5, RZ, RZ ;  /* 0x000000ff05037210 */ /* 0x000fca0007ffe1ff */
[----:B------:R-:W-:-:S05]  /*0160*/  IMAD R0, R3, UR4, R10 ;  /* 0x0000000403007c24 */ /* 0x000fca000f8e020a */
[----:B------:R-:W-:-:S13]  /*0170*/  ISETP.GE.U32.AND P0, PT, R0, UR4, PT ;  /* 0x0000000400007c0c */ /* 0x000fda000bf06070 */
[----:B------:R-:W-:Y:S02]  /*0180*/  @P0 IADD3 R0, PT, PT, R0, -UR4, RZ ;  /* 0x8000000400000c10 */ /* 0x000fe4000fffe0ff */
[----:B------:R-:W-:Y:S02]  /*0190*/  @P0 IADD3 R5, PT, PT, R5, 0x1, RZ ;  /* 0x0000000105050810 */ /* 0x000fe40007ffe0ff */
[----:B------:R-:W-:-:S13]  /*01a0*/  ISETP.GE.U32.AND P1, PT, R0, UR4, PT ;  /* 0x0000000400007c0c */ /* 0x000fda000bf26070 */
[----:B------:R-:W-:Y:S02]  /*01b0*/  @P1 IADD3 R5, PT, PT, R5, 0x1, RZ ;  /* 0x0000000105051810 */ /* 0x000fe40007ffe0ff */
[----:B------:R-:W-:-:S04]  /*01c0*/  @!P2 LOP3.LUT R5, RZ, UR4, RZ, 0x33, !PT ;  /* 0x00000004ff05ac12 */ /* 0x000fc8000f8e33ff */
[----:B------:R-:W0:Y:S01]  /*01d0*/  I2F.U32.RP R0, R5 ;  /* 0x0000000500007306 */ /* 0x000e220000209000 */
[----:B------:R-:W-:-:S07]  /*01e0*/  ISETP.NE.U32.AND P2, PT, R5, RZ, PT ;  /* 0x000000ff0500720c */ /* 0x000fce0003f45070 */
[----:B0-----:R-:W0:Y:S02]  /*01f0*/  MUFU.RCP R0, R0 ;  /* 0x0000000000007308 */ /* 0x001e240000001000 */
[----:B0-----:R-:W-:-:S06]  /*0200*/  IADD3 R2, PT, PT, R0, 0xffffffe, RZ ;  /* 0x0ffffffe00027810 */ /* 0x001fcc0007ffe0ff */
[----:B------:R0:W1:Y:S02]  /*0210*/  F2I.FTZ.U32.TRUNC.NTZ R3, R2 ;  /* 0x0000000200037305 */ /* 0x000064000021f000 */
[----:B0-----:R-:W-:Y:S01]  /*0220*/  MOV R2, RZ ;  /* 0x000000ff00027202 */ /* 0x001fe20000000f00 */
[----:B-1----:R-:W-:-:S04]  /*0230*/  IMAD R4, R5, R3, RZ ;  /* 0x0000000305047224 */ /* 0x002fc800078e02ff */
[----:B------:R-:W-:-:S04]  /*0240*/  IMAD.MOV R7, RZ, RZ, -R4 ;  /* 0x000000ffff077224 */ /* 0x000fc800078e0a04 */
[----:B------:R-:W-:Y:S02]  /*0250*/  IMAD.HI.U32 R3, R3, R7, R2 ;  /* 0x0000000703037227 */ /* 0x000fe400078e0002 */
[----:B------:R-:W0:Y:S04]  /*0260*/  S2R R7, SR_TID.Y ;  /* 0x0000000000077919 */ /* 0x000e280000002200 */
[----:B------:R-:W-:-:S05]  /*0270*/  IMAD.HI.U32 R3, R3, UR5, RZ ;  /* 0x0000000503037c27 */ /* 0x000fca000f8e00ff */
[----:B------:R-:W-:-:S05]  /*0280*/  IADD3 R4, PT, PT, -R3, RZ, RZ ;  /* 0x000000ff03047210 */ /* 0x000fca0007ffe1ff */
[----:B------:R-:W-:Y:S01]  /*0290*/  IMAD R0, R5, R4, UR5 ;  /* 0x0000000505007e24 */ /* 0x000fe2000f8e0204 */
[----:B------:R-:W1:Y:S01]  /*02a0*/  S2UR UR5, SR_CTAID.X ;  /* 0x00000000000579c3 */ /* 0x000e620000002500 */
[----:B------:R-:W4:Y:S03]  /*02b0*/  S2R R4, SR_TID.X ;  /* 0x0000000000047919 */ /* 0x000f260000002100 */
[----:B------:R-:W-:-:S13]  /*02c0*/  ISETP.GE.U32.AND P0, PT, R0, R5, PT ;  /* 0x000000050000720c */ /* 0x000fda0003f06070 */
[----:B------:R-:W-:Y:S02]  /*02d0*/  @P0 IADD3 R0, PT, PT, -R5, R0, RZ ;  /* 0x0000000005000210 */ /* 0x000fe40007ffe1ff */
[----:B------:R-:W-:Y:S02]  /*02e0*/  @P0 IADD3 R3, PT, PT, R3, 0x1, RZ ;  /* 0x0000000103030810 */ /* 0x000fe40007ffe0ff */
[----:B------:R-:W-:Y:S01]  /*02f0*/  ISETP.GE.U32.AND P1, PT, R0, R5, PT ;  /* 0x000000050000720c */ /* 0x000fe20003f26070 */
[----:B-1----:R-:W-:Y:S01]  /*0300*/  ULOP3.LUT UR5, UR5, 0xffff, URZ, 0xc0, !UPT ;  /* 0x0000ffff05057892 */ /* 0x002fe2000f8ec0ff */
[----:B----4-:R-:W-:-:S11]  /*0310*/  LOP3.LUT R2, R4, 0xffff, RZ, 0xc0, !PT ;  /* 0x0000ffff04027812 */ /* 0x010fd600078ec0ff */
[----:B------:R-:W-:Y:S01]  /*0320*/  @P1 VIADD R3, R3, 0x1 ;  /* 0x0000000103031836 */ /* 0x000fe20000000000 */
[----:B------:R-:W-:Y:S02]  /*0330*/  @P1 IADD3 R0, PT, PT, -R5, R0, RZ ;  /* 0x0000000005001210 */ /* 0x000fe40007ffe1ff */
[----:B------:R-:W-:Y:S02]  /*0340*/  LOP3.LUT R5, RZ, R5, RZ, 0x33, !PT ;  /* 0x00000005ff057212 */ /* 0x000fe400078e33ff */
[----:B0-----:R-:W-:Y:S02]  /*0350*/  LOP3.LUT R4, R7, 0xffff, RZ, 0xc0, !PT ;  /* 0x0000ffff07047812 */ /* 0x001fe400078ec0ff */
[----:B------:R-:W-:Y:S01]  /*0360*/  SEL R7, R5, R0, !P2 ;  /* 0x0000000005077207 */ /* 0x000fe20005000000 */
[----:B------:R-:W-:Y:S01]  /*0370*/  IMAD R0, R9, UR5, R2 ;  /* 0x0000000509007c24 */ /* 0x000fe2000f8e0202 */
[----:B------:R-:W-:Y:S01]  /*0380*/  SEL R2, R5, R3, !P2 ;  /* 0x0000000305027207 */ /* 0x000fe20005000000 */
[----:B---3--:R-:W-:Y:S01]  /*0390*/  UIADD3 UR5, UPT, UPT, UR7, -0x1, URZ ;  /* 0xffffffff07057890 */ /* 0x008fe2000fffe0ff */
[----:B--2---:R-:W-:Y:S01]  /*03a0*/  LOP3.LUT R3, R6, 0xffff, RZ, 0xc0, !PT ;  /* 0x0000ffff06037812 */ /* 0x004fe200078ec0ff */
[----:B------:R-:W-:Y:S01]  /*03b0*/  IMAD R7, R7, UR4, R4 ;  /* 0x0000000407077c24 */ /* 0x000fe2000f8e0204 */
[----:B------:R-:W-:Y:S01]  /*03c0*/  IADD3 R4, PT, PT, R10, -0x1, RZ ;  /* 0xffffffff0a047810 */ /* 0x000fe20007ffe0ff */
[----:B------:R-:W-:Y:S01]  /*03d0*/  ULOP3.LUT UR4, UR6, 0xffff, URZ, 0xc0, !UPT ;  /* 0x0000ffff06047892 */ /* 0x000fe2000f8ec0ff */
[----:B------:R-:W-:-:S02]  /*03e0*/  IADD3 R5, PT, PT, R11, -0x1, RZ ;  /* 0xffffffff0b057810 */ /* 0x000fc40007ffe0ff */
[----:B------:R-:W-:-:S03]  /*03f0*/  ISETP.GE.AND P0, PT, R7, R4, PT ;  /* 0x000000040700720c */ /* 0x000fc60003f06270 */
[----:B------:R-:W-:Y:S01]  /*0400*/  IMAD R2, R2, UR4, R3 ;  /* 0x0000000402027c24 */ /* 0x000fe2000f8e0203 */
[----:B------:R-:W-:-:S04]  /*0410*/  ISETP.GE.OR P0, PT, R0, R5, P0 ;  /* 0x000000050000720c */ /* 0x000fc80000706670 */
[----:B------:R-:W-:-:S13]  /*0420*/  ISETP.GE.OR P0, PT, R2, UR5, P0 ;  /* 0x0000000502007c0c */ /* 0x000fda0008706670 */
        /* <DEDUP_REMOVED lines=9> */
[----:B0-----:R-:W-:-:S06]  /*04c0*/  IMAD.WIDE R14, R3, 0x8, R14 ;  /* 0x00000008030e7825 */ /* 0x001fcc00078e020e */
[----:B-1----:R-:W4:Y:S01]  /*04d0*/  LDG.E.64 R14, desc[UR4][R14.64] ;  /* 0x000000040e0e7981 */ /* 0x002f22000c1e1b00 */
[----:B--2---:R-:W-:-:S05]  /*04e0*/  IMAD.WIDE R20, R3, 0x8, R20 ;  /* 0x0000000803147825 */ /* 0x004fca00078e0214 */
[----:B------:R-:W2:Y:S01]  /*04f0*/  LDG.E.64 R16, desc[UR4][R20.64] ;  /* 0x0000000414107981 */ /* 0x000ea2000c1e1b00 */
[----:B---3--:R-:W-:-:S05]  /*0500*/  IMAD.WIDE R12, R3, 0x8, R12 ;  /* 0x00000008030c7825 */ /* 0x008fca00078e020c */
[----:B------:R0:W3:Y:S02]  /*0510*/  LDG.E.64 R8, desc[UR4][R12.64] ;  /* 0x000000040c087981 */ /* 0x0000e4000c1e1b00 */
[----:B0-----:R-:W0:Y:S01]  /*0520*/  LDC.64 R12, c[0x0][0x3a0] ;  /* 0x0000e800ff0c7b82 */ /* 0x001e220000000a00 */
[----:B----4-:R-:W-:Y:S02]  /*0530*/  DADD R18, R14, -1 ;  /* 0xbff000000e127429 */ /* 0x010fe40000000000 */
[----:B--2---:R-:W-:-:S06]  /*0540*/  DADD R16, R16, -1 ;  /* 0xbff0000010107429 */ /* 0x004fcc0000000000 */
[----:B------:R-:W-:Y:S01]  /*0550*/  DADD R24, R18, 1 ;  /* 0x3ff0000012187429 */ /* 0x000fe20000000000 */
[----:B------:R-:W1:Y:S01]  /*0560*/  F2I.F64.TRUNC R3, R16 ;  /* 0x0000001000037311 */ /* 0x000e62000030d100 */
[----:B---3--:R-:W-:-:S07]  /*0570*/  DADD R8, R8, -1 ;  /* 0xbff0000008087429 */ /* 0x008fce0000000000 */
[----:B------:R-:W2:Y:S08]  /*0580*/  F2I.F64.TRUNC R4, R24 ;  /* 0x0000001800047311 */ /* 0x000eb0000030d100 */
[----:B------:R-:W3:Y:S01]  /*0590*/  F2I.F64.TRUNC R5, R8 ;  /* 0x0000000800057311 */ /* 0x000ee2000030d100 */
[----:B-1----:R-:W-:-:S07]  /*05a0*/  IMAD R29, R3, R29, RZ ;  /* 0x0000001d031d7224 */ /* 0x002fce00078e02ff */
[----:B------:R-:W1:Y:S01]  /*05b0*/  F2I.F64.TRUNC R27, R18 ;  /* 0x00000012001b7311 */ /* 0x000e62000030d100 */
[----:B--2---:R-:W-:-:S05]  /*05c0*/  IMAD R6, R4, R10, R29 ;  /* 0x0000000a04067224 */ /* 0x004fca00078e021d */
[----:B---3--:R-:W-:-:S05]  /*05d0*/  IADD3 R23, PT, PT, R5, R6, RZ ;  /* 0x0000000605177210 */ /* 0x008fca0007ffe0ff */
[----:B0-----:R-:W-:-:S04]  /*05e0*/  IMAD.WIDE R22, R23, 0x8, R12 ;  /* 0x0000000817167825 */ /* 0x001fc800078e020c */
[----:B-1----:R-:W-:Y:S02]  /*05f0*/  IMAD R6, R27, R10, R29 ;  /* 0x0000000a1b067224 */ /* 0x002fe400078e021d */
[----:B------:R-:W2:Y:S03]  /*0600*/  LDG.E.64 R22, desc[UR4][R22.64] ;  /* 0x0000000416167981 */ /* 0x000ea6000c1e1b00 */
[----:B------:R-:W-:-:S05]  /*0610*/  IADD3 R15, PT, PT, R5, R6, RZ ;  /* 0x00000006050f7210 */ /* 0x000fca0007ffe0ff */
[----:B------:R-:W-:-:S06]  /*0620*/  IMAD.WIDE R14, R15, 0x8, R12 ;  /* 0x000000080f0e7825 */ /* 0x000fcc00078e020c */
[----:B------:R-:W3:Y:S01]  /*0630*/  LDG.E.64 R14, desc[UR4][R14.64] ;  /* 0x000000040e0e7981 */ /* 0x000ee2000c1e1b00 */
[----:B------:R-:W0:Y:S08]  /*0640*/  F2F.F32.F64 R24, R24 ;  /* 0x0000001800187310 */ /* 0x000e300000301000 */
[----:B0-----:R-:W0:Y:S08]  /*0650*/  FRND.FTZ.FLOOR R6, R24 ;  /* 0x0000001800067307 */ /* 0x001e300000215000 */
[----:B0-----:R-:W0:Y:S01]  /*0660*/  F2F.F64.F32 R20, R6 ;  /* 0x0000000600147310 */ /* 0x001e220000201800 */
[----:B------:R-:W-:-:S04]  /*0670*/  VIADD R3, R3, 0x1 ;  /* 0x0000000103037836 */ /* 0x000fc80000000000 */
[----:B------:R-:W-:Y:S01]  /*0680*/  IMAD R26, R3, R10, RZ ;  /* 0x0000000a031a7224 */ /* 0x000fe200078e02ff */
[----:B0-----:R-:W-:-:S03]  /*0690*/  DADD R18, -R18, R20 ;  /* 0x0000000012127229 */ /* 0x001fc60000000114 */
[----:B------:R-:W-:-:S05]  /*06a0*/  IMAD R3, R26, R11, RZ ;  /* 0x0000000b1a037224 */ /* 0x000fca00078e02ff */
[----:B------:R-:W-:Y:S01]  /*06b0*/  DADD R20, -R18, 1 ;  /* 0x3ff0000012147429 */ /* 0x000fe20000000100 */
[-CC-:B------:R-:W-:Y:S02]  /*06c0*/  IMAD R26, R4, R10.reuse, R3.reuse ;  /* 0x0000000a041a7224 */ /* 0x180fe400078e0203 */
[----:B------:R-:W-:-:S03]  /*06d0*/  IMAD R24, R27, R10, R3 ;  /* 0x0000000a1b187224 */ /* 0x000fc600078e0203 */
[C---:B------:R-:W-:Y:S02]  /*06e0*/  IADD3 R26, PT, PT, R5.reuse, R26, RZ ;  /* 0x0000001a051a7210 */ /* 0x040fe40007ffe0ff */
[----:B------:R-:W-:-:S05]  /*06f0*/  IADD3 R25, PT, PT, R5, R24, RZ ;  /* 0x0000001805197210 */ /* 0x000fca0007ffe0ff */
[----:B------:R-:W-:-:S06]  /*0700*/  IMAD.WIDE R24, R25, 0x8, R12 ;  /* 0x0000000819187825 */ /* 0x000fcc00078e020c */
[----:B------:R-:W4:Y:S01]  /*0710*/  LDG.E.64 R24, desc[UR4][R24.64] ;  /* 0x0000000418187981 */ /* 0x000f22000c1e1b00 */
[----:B--2---:R-:W-:-:S08]  /*0720*/  DMUL R22, R20, R22 ;  /* 0x0000001614167228 */ /* 0x004fd00000000000 */
[----:B---3--:R-:W-:Y:S01]  /*0730*/  DFMA R14, R18, R14, R22 ;  /* 0x0000000e120e722b */ /* 0x008fe20000000016 */
[----:B------:R-:W-:-:S06]  /*0740*/  IMAD.WIDE R22, R26, 0x8, R12 ;  /* 0x000000081a167825 */ /* 0x000fcc00078e020c */
[----:B------:R-:W2:Y:S01]  /*0750*/  LDG.E.64 R22, desc[UR4][R22.64] ;  /* 0x0000000416167981 */ /* 0x000ea2000c1e1b00 */
[----:B------:R-:W-:-:S05]  /*0760*/  IMAD R4, R4, R10, R5 ;  /* 0x0000000a04047224 */ /* 0x000fca00078e0205 */
[----:B------:R-:W-:Y:S01]  /*0770*/  IADD3 R26, PT, PT, R29, R4, RZ ;  /* 0x000000041d1a7210 */ /* 0x000fe20007ffe0ff */
[----:B------:R-:W-:-:S04]  /*0780*/  IMAD R6, R27, R10, R5 ;  /* 0x0000000a1b067224 */ /* 0x000fc800078e0205 */
[----:B------:R-:W-:-:S06]  /*0790*/  IMAD.WIDE R26, R26, 0x8, R12 ;  /* 0x000000081a1a7825 */ /* 0x000fcc00078e020c */
[----:B------:R-:W3:Y:S01]  /*07a0*/  LDG.E.64 R26, desc[UR4][R26.64+0x8] ;  /* 0x000008041a1a7981 */ /* 0x000ee2000c1e1b00 */
[----:B------:R-:W-:-:S05]  /*07b0*/  IADD3 R4, PT, PT, R4, R3, RZ ;  /* 0x0000000304047210 */ /* 0x000fca0007ffe0ff */
[----:B------:R-:W-:-:S06]  /*07c0*/  IMAD.WIDE R4, R4, 0x8, R12 ;  /* 0x0000000804047825 */ /* 0x000fcc00078e020c */
[----:B------:R-:W5:Y:S01]  /*07d0*/  LDG.E.64 R4, desc[UR4][R4.64+0x8] ;  /* 0x0000080404047981 */ /* 0x000f62000c1e1b00 */
[----:B------:R-:W-:Y:S01]  /*07e0*/  IADD3 R29, PT, PT, R29, R6, RZ ;  /* 0x000000061d1d7210 */ /* 0x000fe20007ffe0ff */
[----:B--2---:R-:W-:-:S08]  /*07f0*/  DMUL R22, R20, R22 ;  /* 0x0000001614167228 */ /* 0x004fd00000000000 */
[----:B----4-:R-:W-:Y:S01]  /*0800*/  DFMA R22, R18, R24, R22 ;  /* 0x000000181216722b */ /* 0x010fe20000000016 */
[----:B------:R-:W-:-:S05]  /*0810*/  IADD3 R25, PT, PT, R6, R3, RZ ;  /* 0x0000000306197210 */ /* 0x000fca0007ffe0ff */
[----:B------:R-:W-:-:S04]  /*0820*/  IMAD.WIDE R24, R25, 0x8, R12 ;  /* 0x0000000819187825 */ /* 0x000fc800078e020c */
[----:B------:R-:W-:Y:S02]  /*0830*/  IMAD.WIDE R12, R29, 0x8, R12 ;  /* 0x000000081d0c7825 */ /* 0x000fe400078e020c */
[----:B------:R-:W2:Y:S04]  /*0840*/  LDG.E.64 R24, desc[UR4][R24.64+0x8] ;  /* 0x0000080418187981 */ /* 0x000ea8000c1e1b00 */
[----:B------:R-:W4:Y:S01]  /*0850*/  LDG.E.64 R12, desc[UR4][R12.64+0x8] ;  /* 0x000008040c0c7981 */ /* 0x000f22000c1e1b00 */
[----:B---3--:R-:W-:Y:S02]  /*0860*/  DMUL R28, R20, R26 ;  /* 0x0000001a141c7228 */ /* 0x008fe40000000000 */
[----:B------:R-:W-:-:S06]  /*0870*/  DADD R26, R8, 1 ;  /* 0x3ff00000081a7429 */ /* 0x000fcc0000000000 */
[----:B------:R0:W1:Y:S02]  /*0880*/  F2F.F32.F64 R3, R26 ;  /* 0x0000001a00037310 */ /* 0x0000640000301000 */
[----:B0-----:R-:W-:-:S06]  /*0890*/  DADD R26, R16, 1 ;  /* 0x3ff00000101a7429 */ /* 0x001fcc0000000000 */
[----:B-1----:R-:W0:Y:S08]  /*08a0*/  FRND.FTZ.FLOOR R3, R3 ;  /* 0x0000000300037307 */ /* 0x002e300000215000 */
[----:B------:R-:W1:Y:S01]  /*08b0*/  F2F.F32.F64 R6, R26 ;  /* 0x0000001a00067310 */ /* 0x000e620000301000 */
[----:B-----5:R-:W-:-:S07]  /*08c0*/  DMUL R20, R20, R4 ;  /* 0x0000000414147228 */ /* 0x020fce0000000000 */
[----:B0-----:R-:W0:Y:S08]  /*08d0*/  F2F.F64.F32 R4, R3 ;  /* 0x0000000300047310 */ /* 0x001e300000201800 */
[----:B-1----:R-:W1:Y:S01]  /*08e0*/  FRND.FTZ.FLOOR R6, R6 ;  /* 0x0000000600067307 */ /* 0x002e620000215000 */
[----:B0-----:R-:W-:-:S07]  /*08f0*/  DADD R8, -R8, R4 ;  /* 0x0000000008087229 */ /* 0x001fce0000000104 */
[----:B-1----:R-:W0:Y:S02]  /*0900*/  F2F.F64.F32 R4, R6 ;  /* 0x0000000600047310 */ /* 0x002e240000201800 */
[----:B0-----:R-:W-:Y:S01]  /*0910*/  DADD R16, -R16, R4 ;  /* 0x0000000010107229 */ /* 0x001fe20000000104 */
[----:B------:R-:W0:Y:S01]  /*0920*/  LDC.64 R4, c[0x0][0x380] ;  /* 0x0000e000ff047b82 */ /* 0x000e220000000a00 */
[----:B------:R-:W-:-:S04]  /*0930*/  IMAD R0, R2, R11, R0 ;  /* 0x0000000b02007224 */ /* 0x000fc800078e0200 */
[----:B------:R-:W-:-:S04]  /*0940*/  IMAD R7, R0, R10, R7 ;  /* 0x0000000a00077224 */ /* 0x000fc800078e0207 */
[----:B0-----:R-:W-:Y:S01]  /*0950*/  IMAD.WIDE R4, R7, 0x8, R4 ;  /* 0x0000000807047825 */ /* 0x001fe200078e0204 */
[----:B--2---:R-:W-:Y:S02]  /*0960*/  DFMA R24, R18, R24, R20 ;  /* 0x000000181218722b */ /* 0x004fe40000000014 */
[----:B------:R-:W-:Y:S02]  /*0970*/  DADD R20, -R8, 1 ;  /* 0x3ff0000008147429 */ /* 0x000fe40000000100 */
[----:B----4-:R-:W-:-:S06]  /*0980*/  DFMA R12, R18, R12, R28 ;  /* 0x0000000c120c722b */ /* 0x010fcc000000001c */
[-C--:B------:R-:W-:Y:S02]  /*0990*/  DMUL R24, R24, R20.reuse ;  /* 0x0000001418187228 */ /* 0x080fe40000000000 */
[----:B------:R-:W-:Y:S02]  /*09a0*/  DMUL R20, R12, R20 ;  /* 0x000000140c147228 */ /* 0x000fe40000000000 */
[----:B------:R-:W-:-:S04]  /*09b0*/  DADD R12, -R16, 1 ;  /* 0x3ff00000100c7429 */ /* 0x000fc80000000100 */
[-C--:B------:R-:W-:Y:S02]  /*09c0*/  DFMA R22, R22, R8.reuse, R24 ;  /* 0x000000081616722b */ /* 0x080fe40000000018 */
[----:B------:R-:W-:-:S06]  /*09d0*/  DFMA R14, R14, R8, R20 ;  /* 0x000000080e0e722b */ /* 0x000fcc0000000014 */
[----:B------:R-:W-:-:S08]  /*09e0*/  DMUL R12, R22, R12 ;  /* 0x0000000c160c7228 */ /* 0x000fd00000000000 */
[----:B------:R-:W-:-:S07]  /*09f0*/  DFMA R12, R16, R14, R12 ;  /* 0x0000000e100c722b */ /* 0x000fce000000000c */
[----:B------:R-:W-:Y:S01]  /*0a00*/  STG.E.64 desc[UR4][R4.64], R12 ;  /* 0x0000000c04007986 */ /* 0x000fe2000c101b04 */
[----:B------:R-:W-:Y:S05]  /*0a10*/  EXIT ;  /* 0x000000000000794d */ /* 0x000fea0003800000 */
.L_x_3:
        /* <DEDUP_REMOVED lines=14> */
.L_x_7:


//--------------------- .nv.shared.reserved.0     --------------------------
	.section	.nv.shared.reserved.0,"aw",@nobits
	.weak		__nv_reservedSMEM_offset_0_alias
	.size		__nv_reservedSMEM_offset_0_alias, 0, 64
	.other		__nv_reservedSMEM_offset_0_alias,@"STO_CUDA_RESERVED_SHARED STV_DEFAULT"
__nv_reservedSMEM_offset_0_alias:
	.zero		0
	.zero		64


//--------------------- .nv.constant0._Z3d_fPdS_S_ddiii --------------------------
	.section	.nv.constant0._Z3d_fPdS_S_ddiii,"a",@progbits
	.sectionflags	@""
	.align	4
.nv.constant0._Z3d_fPdS_S_ddiii:
	.zero		948


//--------------------- .nv.constant0._Z4intfPdS_iii --------------------------
	.section	.nv.constant0._Z4intfPdS_iii,"a",@progbits
	.sectionflags	@""
	.align	4
.nv.constant0._Z4intfPdS_iii:
	.zero		924


//--------------------- .nv.constant0._Z4extfPdS_S_S_iii --------------------------
	.section	.nv.constant0._Z4extfPdS_S_S_iii,"a",@progbits
	.sectionflags	@""
	.align	4
.nv.constant0._Z4extfPdS_S_S_iii:
	.zero		940


//--------------------- .nv.constant0._Z7interp3PdS_S_S_S_iii --------------------------
	.section	.nv.constant0._Z7interp3PdS_S_S_S_iii,"a",@progbits
	.sectionflags	@""
	.align	4
.nv.constant0._Z7interp3PdS_S_S_S_iii:
	.zero		948


//--------------------- SYMBOLS --------------------------

	.type		.nv.reservedSmem.offset0,@object
	.size		.nv.reservedSmem.offset0,0x4
